	.headerflags	@"EF_CUDA_TEXMODE_UNIFIED EF_CUDA_64BIT_ADDRESS EF_CUDA_SM86 EF_CUDA_VIRTUAL_SM(EF_CUDA_SM86)"
	.elftype	@"ET_EXEC"


//--------------------- .nv.info                  --------------------------
	.section	.nv.info,"",@"SHT_CUDA_INFO"
	.align	4


	//----- nvinfo : EIATTR_REGCOUNT
	.align		4
        /*0000*/ 	.byte	0x04, 0x2f
        /*0002*/ 	.short	(.L_3 - .L_2)
	.align		4
.L_2:
        /*0004*/ 	.word	index@(layer_norm_fwd_kernel)
        /*0008*/ 	.word	0x0000006c


	//----- nvinfo : EIATTR_MAX_STACK_SIZE
	.align		4
.L_3:
        /*000c*/ 	.byte	0x04, 0x23
        /*000e*/ 	.short	(.L_5 - .L_4)
	.align		4
.L_4:
        /*0010*/ 	.word	index@(layer_norm_fwd_kernel)
        /*0014*/ 	.word	0x00000000


	//----- nvinfo : EIATTR_MIN_STACK_SIZE
	.align		4
.L_5:
        /*0018*/ 	.byte	0x04, 0x12
        /*001a*/ 	.short	(.L_7 - .L_6)
	.align		4
.L_6:
        /*001c*/ 	.word	index@(layer_norm_fwd_kernel)
        /*0020*/ 	.word	0x00000000


	//----- nvinfo : EIATTR_FRAME_SIZE
	.align		4
.L_7:
        /*0024*/ 	.byte	0x04, 0x11
        /*0026*/ 	.short	(.L_9 - .L_8)
	.align		4
.L_8:
        /*0028*/ 	.word	index@(layer_norm_fwd_kernel)
        /*002c*/ 	.word	0x00000000
.L_9:


//--------------------- .nv.info.layer_norm_fwd_kernel --------------------------
	.section	.nv.info.layer_norm_fwd_kernel,"",@"SHT_CUDA_INFO"
	.align	4


	//----- nvinfo : EIATTR_CUDA_API_VERSION
	.align		4
        /*0000*/ 	.byte	0x04, 0x37
        /*0002*/ 	.short	(.L_11 - .L_10)
.L_10:
        /*0004*/ 	.word	0x0000007b


	//----- nvinfo : EIATTR_SW2861232_WAR
	.align		4
.L_11:
        /*0008*/ 	.byte	0x01, 0x35
	.zero		2


	//----- nvinfo : EIATTR_PARAM_CBANK
	.align		4
        /*000c*/ 	.byte	0x04, 0x0a
        /*000e*/ 	.short	(.L_13 - .L_12)
	.align		4
.L_12:
        /*0010*/ 	.word	index@(.nv.constant0.layer_norm_fwd_kernel)
        /*0014*/ 	.short	0x0160
        /*0016*/ 	.short	0x0028


	//----- nvinfo : EIATTR_CBANK_PARAM_SIZE
	.align		4
.L_13:
        /*0018*/ 	.byte	0x03, 0x19
        /*001a*/ 	.short	0x0028


	//----- nvinfo : EIATTR_KPARAM_INFO
	.align		4
        /*001c*/ 	.byte	0x04, 0x17
        /*001e*/ 	.short	(.L_15 - .L_14)
.L_14:
        /*0020*/ 	.word	0x00000000
        /*0024*/ 	.short	0x0005
        /*0026*/ 	.short	0x0024
        /*0028*/ 	.byte	0x00, 0xf0, 0x11, 0x00


	//----- nvinfo : EIATTR_KPARAM_INFO
	.align		4
.L_15:
        /*002c*/ 	.byte	0x04, 0x17
        /*002e*/ 	.short	(.L_17 - .L_16)
.L_16:
        /*0030*/ 	.word	0x00000000
        /*0034*/ 	.short	0x0004
        /*0036*/ 	.short	0x0020
        /*0038*/ 	.byte	0x00, 0xf0, 0x11, 0x00


	//----- nvinfo : EIATTR_KPARAM_INFO
	.align		4
.L_17:
        /*003c*/ 	.byte	0x04, 0x17
        /*003e*/ 	.short	(.L_19 - .L_18)
.L_18:
        /*0040*/ 	.word	0x00000000
        /*0044*/ 	.short	0x0003
        /*0046*/ 	.short	0x0018
        /*0048*/ 	.byte	0x00, 0xf0, 0x21, 0x00


	//----- nvinfo : EIATTR_KPARAM_INFO
	.align		4
.L_19:
        /*004c*/ 	.byte	0x04, 0x17
        /*004e*/ 	.short	(.L_21 - .L_20)
.L_20:
        /*0050*/ 	.word	0x00000000
        /*0054*/ 	.short	0x0002
        /*0056*/ 	.short	0x0010
        /*0058*/ 	.byte	0x00, 0xf0, 0x21, 0x00


	//----- nvinfo : EIATTR_KPARAM_INFO
	.align		4
.L_21:
        /*005c*/ 	.byte	0x04, 0x17
        /*005e*/ 	.short	(.L_23 - .L_22)
.L_22:
        /*0060*/ 	.word	0x00000000
        /*0064*/ 	.short	0x0001
        /*0066*/ 	.short	0x0008
        /*0068*/ 	.byte	0x00, 0xf0, 0x21, 0x00


	//----- nvinfo : EIATTR_KPARAM_INFO
	.align		4
.L_23:
        /*006c*/ 	.byte	0x04, 0x17
        /*006e*/ 	.short	(.L_25 - .L_24)
.L_24:
        /*0070*/ 	.word	0x00000000
        /*0074*/ 	.short	0x0000
        /*0076*/ 	.short	0x0000
        /*0078*/ 	.byte	0x00, 0xf0, 0x21, 0x00


	//----- nvinfo : EIATTR_MAXREG_COUNT
	.align		4
.L_25:
        /*007c*/ 	.byte	0x03, 0x1b
        /*007e*/ 	.short	0x00ff


	//----- nvinfo : EIATTR_COOP_GROUP_MASK_REGIDS
	.align		4
        /*0080*/ 	.byte	0x04, 0x29
        /*0082*/ 	.short	(.L_27 - .L_26)


	//   ....[0]....
.L_26:
        /*0084*/ 	.word	0xffffffff


	//   ....[1]....
        /*0088*/ 	.word	0xffffffff


	//   ....[2]....
        /*008c*/ 	.word	0xffffffff


	//   ....[3]....
        /*0090*/ 	.word	0xffffffff


	//   ....[4]....
        /*0094*/ 	.word	0xffffffff


	//   ....[5]....
        /*0098*/ 	.word	0xffffffff


	//   ....[6]....
        /*009c*/ 	.word	0xffffffff


	//   ....[7]....
        /*00a0*/ 	.word	0xffffffff


	//   ....[8]....
        /*00a4*/ 	.word	0xffffffff


	//   ....[9]....
        /*00a8*/ 	.word	0xffffffff


	//   ....[10]....
        /*00ac*/ 	.word	0xffffffff


	//   ....[11]....
        /*00b0*/ 	.word	0xffffffff


	//   ....[12]....
        /*00b4*/ 	.word	0xffffffff


	//   ....[13]....
        /*00b8*/ 	.word	0xffffffff


	//   ....[14]....
        /*00bc*/ 	.word	0xffffffff


	//   ....[15]....
        /*00c0*/ 	.word	0xffffffff


	//   ....[16]....
        /*00c4*/ 	.word	0xffffffff


	//   ....[17]....
        /*00c8*/ 	.word	0xffffffff


	//   ....[18]....
        /*00cc*/ 	.word	0xffffffff


	//   ....[19]....
        /*00d0*/ 	.word	0xffffffff


	//   ....[20]....
        /*00d4*/ 	.word	0xffffffff


	//   ....[21]....
        /*00d8*/ 	.word	0xffffffff


	//   ....[22]....
        /*00dc*/ 	.word	0xffffffff


	//   ....[23]....
        /*00e0*/ 	.word	0xffffffff


	//   ....[24]....
        /*00e4*/ 	.word	0xffffffff


	//   ....[25]....
        /*00e8*/ 	.word	0xffffffff


	//   ....[26]....
        /*00ec*/ 	.word	0xffffffff


	//   ....[27]....
        /*00f0*/ 	.word	0xffffffff


	//   ....[28]....
        /*00f4*/ 	.word	0xffffffff


	//   ....[29]....
        /*00f8*/ 	.word	0xffffffff


	//   ....[30]....
        /*00fc*/ 	.word	0xffffffff


	//   ....[31]....
        /*0100*/ 	.word	0xffffffff


	//----- nvinfo : EIATTR_COOP_GROUP_INSTR_OFFSETS
	.align		4
.L_27:
        /*0104*/ 	.byte	0x04, 0x28
        /*0106*/ 	.short	(.L_29 - .L_28)


	//   ....[0]....
.L_28:
        /*0108*/ 	.word	0x00000830


	//   ....[1]....
        /*010c*/ 	.word	0x00000850


	//   ....[2]....
        /*0110*/ 	.word	0x00000870


	//   ....[3]....
        /*0114*/ 	.word	0x00000890


	//   ....[4]....
        /*0118*/ 	.word	0x00000a00


	//   ....[5]....
        /*011c*/ 	.word	0x00000a20


	//   ....[6]....
        /*0120*/ 	.word	0x00000a40


	//   ....[7]....
        /*0124*/ 	.word	0x00000a60


	//   ....[8]....
        /*0128*/ 	.word	0x00000bd0


	//   ....[9]....
        /*012c*/ 	.word	0x00000bf0


	//   ....[10]....
        /*0130*/ 	.word	0x00000c10


	//   ....[11]....
        /*0134*/ 	.word	0x00000c30


	//   ....[12]....
        /*0138*/ 	.word	0x00000da0


	//   ....[13]....
        /*013c*/ 	.word	0x00000dc0


	//   ....[14]....
        /*0140*/ 	.word	0x00000de0


	//   ....[15]....
        /*0144*/ 	.word	0x00000e00


	//   ....[16]....
        /*0148*/ 	.word	0x000010a0


	//   ....[17]....
        /*014c*/ 	.word	0x000010c0


	//   ....[18]....
        /*0150*/ 	.word	0x000010e0


	//   ....[19]....
        /*0154*/ 	.word	0x00001100


	//   ....[20]....
        /*0158*/ 	.word	0x000012f0


	//   ....[21]....
        /*015c*/ 	.word	0x00001310


	//   ....[22]....
        /*0160*/ 	.word	0x00001330


	//   ....[23]....
        /*0164*/ 	.word	0x00001350


	//   ....[24]....
        /*0168*/ 	.word	0x00001670


	//   ....[25]....
        /*016c*/ 	.word	0x00001690


	//   ....[26]....
        /*0170*/ 	.word	0x000016b0


	//   ....[27]....
        /*0174*/ 	.word	0x000016d0


	//   ....[28]....
        /*0178*/ 	.word	0x000019f0


	//   ....[29]....
        /*017c*/ 	.word	0x00001a10


	//   ....[30]....
        /*0180*/ 	.word	0x00001a30


	//   ....[31]....
        /*0184*/ 	.word	0x00001a50


	//----- nvinfo : EIATTR_EXIT_INSTR_OFFSETS
	.align		4
.L_29:
        /*0188*/ 	.byte	0x04, 0x1c
        /*018a*/ 	.short	(.L_31 - .L_30)


	//   ....[0]....
.L_30:
        /*018c*/ 	.word	0x00002780


	//   ....[1]....
        /*0190*/ 	.word	0x000027a0


	//----- nvinfo : EIATTR_MAX_THREADS
	.align		4
.L_31:
        /*0194*/ 	.byte	0x04, 0x05
        /*0196*/ 	.short	(.L_33 - .L_32)
.L_32:
        /*0198*/ 	.word	0x00000100
        /*019c*/ 	.word	0x00000001
        /*01a0*/ 	.word	0x00000001
.L_33:


//--------------------- .nv.rel.action            --------------------------
	.section	.nv.rel.action,"",@"SHT_CUDA_RELOCINFO"
	.align	8
	.sectionentsize	8
        /*0000*/ 	.byte	0x73, 0x00, 0x00, 0x00, 0x00, 0x00, 0x00, 0x00, 0x00, 0x00, 0x00, 0x11, 0x25, 0x00, 0x05, 0x36


//--------------------- .nv.constant0.layer_norm_fwd_kernel --------------------------
	.section	.nv.constant0.layer_norm_fwd_kernel,"a",@progbits
	.align	4
.nv.constant0.layer_norm_fwd_kernel:
	.zero		392


//--------------------- .text.layer_norm_fwd_kernel --------------------------
	.section	.text.layer_norm_fwd_kernel,"ax",@progbits
	.sectionflags	@"SHF_BARRIERS=1"
	.sectioninfo	@"SHI_REGISTERS=108"
	.align	128
        .global         layer_norm_fwd_kernel
        .type           layer_norm_fwd_kernel,@function
        .size           layer_norm_fwd_kernel,(.L_x_1 - layer_norm_fwd_kernel)
        .other          layer_norm_fwd_kernel,@"STO_CUDA_ENTRY STV_DEFAULT"
layer_norm_fwd_kernel:
.text.layer_norm_fwd_kernel:
[----:B------:R-:W-:-:S02]  /*0000*/  MOV R1, c[0x0][0x28] ;  /* 0x00000a0000017a02 */ /* 0x000fc40000000f00 */
[----:B------:R-:W0:Y:S01]  /*0010*/  S2R R44, SR_TID.X ;  /* 0x00000000002c7919 */ /* 0x000e220000002100 */
[----:B------:R-:W-:Y:S02]  /*0020*/  ULDC UR4, c[0x0][0x184] ;  /* 0x0000610000047ab9 */ /* 0x000fe40000000800 */
[----:B------:R-:W-:Y:S01]  /*0030*/  USHF.R.S32.HI UR4, URZ, 0x1f, UR4 ;  /* 0x0000001f3f047899 */ /* 0x000fe20008011404 */
[----:B------:R-:W1:Y:S01]  /*0040*/  S2R R73, SR_CTAID.X ;  /* 0x0000000000497919 */ /* 0x000e620000002500 */
[----:B0-----:R-:W-:Y:S02]  /*0050*/  SHF.R.U32.HI R50, RZ, 0x4, R44 ;  /* 0x00000004ff327819 */ /* 0x001fe4000001162c */
[----:B------:R-:W-:Y:S02]  /*0060*/  SHF.L.U32 R0, R44, 0x3, RZ ;  /* 0x000000032c007819 */ /* 0x000fe400000006ff */
[----:B-1----:R-:W-:Y:S02]  /*0070*/  SHF.L.U32 R73, R73, 0x7, RZ ;  /* 0x0000000749497819 */ /* 0x002fe400000006ff */
[----:B------:R-:W-:-:S02]  /*0080*/  SGXT.U32 R50, R50, 0x4 ;  /* 0x000000043232781a */ /* 0x000fc40000000000 */
[----:B------:R-:W-:Y:S02]  /*0090*/  SHF.R.S32.HI R46, RZ, 0x1f, R73 ;  /* 0x0000001fff2e7819 */ /* 0x000fe40000011449 */
[C---:B------:R-:W-:Y:S02]  /*00a0*/  LOP3.LUT R25, R73.reuse, R50, RZ, 0xfc, !PT ;  /* 0x0000003249197212 */ /* 0x040fe400078efcff */
[C-C-:B------:R-:W-:Y:S02]  /*00b0*/  LOP3.LUT R7, R73.reuse, 0x10, R50.reuse, 0xfe, !PT ;  /* 0x0000001049077812 */ /* 0x140fe400078efe32 */
[----:B------:R-:W-:Y:S02]  /*00c0*/  LOP3.LUT R13, R73, 0x20, R50, 0xfe, !PT ;  /* 0x00000020490d7812 */ /* 0x000fe400078efe32 */
[----:B------:R-:W-:Y:S02]  /*00d0*/  ISETP.GE.U32.AND P6, PT, R25, c[0x0][0x184], PT ;  /* 0x0000610019007a0c */ /* 0x000fe40003fc6070 */
[----:B------:R-:W-:-:S02]  /*00e0*/  ISETP.GE.U32.AND P5, PT, R7, c[0x0][0x184], PT ;  /* 0x0000610007007a0c */ /* 0x000fc40003fa6070 */
[----:B------:R-:W-:Y:S02]  /*00f0*/  LOP3.LUT R15, R73, 0x30, R50, 0xfe, !PT ;  /* 0x00000030490f7812 */ /* 0x000fe400078efe32 */
[----:B------:R-:W-:Y:S02]  /*0100*/  ISETP.GT.U32.AND P0, PT, R25, -0x1, PT ;  /* 0xffffffff1900780c */ /* 0x000fe40003f04070 */
[----:B------:R-:W-:Y:S02]  /*0110*/  ISETP.GT.U32.AND P2, PT, R7, -0x1, PT ;  /* 0xffffffff0700780c */ /* 0x000fe40003f44070 */
[----:B------:R-:W-:Y:S02]  /*0120*/  ISETP.GE.U32.AND P4, PT, R13, c[0x0][0x184], PT ;  /* 0x000061000d007a0c */ /* 0x000fe40003f86070 */
[C---:B------:R-:W-:Y:S02]  /*0130*/  ISETP.GE.AND.EX P6, PT, R46.reuse, UR4, PT, P6 ;  /* 0x000000042e007c0c */ /* 0x040fe4000bfc6360 */
[----:B------:R-:W-:-:S02]  /*0140*/  ISETP.GE.AND.EX P5, PT, R46, UR4, PT, P5 ;  /* 0x000000042e007c0c */ /* 0x000fc4000bfa6350 */
[----:B------:R-:W-:Y:S02]  /*0150*/  LOP3.LUT R17, R73, 0x40, R50, 0xfe, !PT ;  /* 0x0000004049117812 */ /* 0x000fe400078efe32 */
[----:B------:R-:W-:Y:S02]  /*0160*/  ISETP.GE.U32.AND P3, PT, R15, c[0x0][0x184], PT ;  /* 0x000061000f007a0c */ /* 0x000fe40003f66070 */
[----:B------:R-:W-:Y:S02]  /*0170*/  ISETP.GT.U32.AND P1, PT, R13, -0x1, PT ;  /* 0xffffffff0d00780c */ /* 0x000fe40003f24070 */
[C---:B------:R-:W-:Y:S02]  /*0180*/  ISETP.GT.AND.EX P6, PT, R46.reuse, -0x1, !P6, P0 ;  /* 0xffffffff2e00780c */ /* 0x040fe400077c4300 */
[C---:B------:R-:W-:Y:S02]  /*0190*/  ISETP.GE.AND.EX P4, PT, R46.reuse, UR4, PT, P4 ;  /* 0x000000042e007c0c */ /* 0x040fe4000bf86340 */
[----:B------:R-:W-:-:S02]  /*01a0*/  ISETP.GT.AND.EX P5, PT, R46, -0x1, !P5, P2 ;  /* 0xffffffff2e00780c */ /* 0x000fc40006fa4320 */
[----:B------:R-:W-:Y:S02]  /*01b0*/  ISETP.GT.U32.AND P0, PT, R15, -0x1, PT ;  /* 0xffffffff0f00780c */ /* 0x000fe40003f04070 */
[----:B------:R-:W-:Y:S02]  /*01c0*/  ISETP.GE.U32.AND P2, PT, R17, c[0x0][0x184], PT ;  /* 0x0000610011007a0c */ /* 0x000fe40003f46070 */
[C---:B------:R-:W-:Y:S02]  /*01d0*/  ISETP.GE.AND.EX P3, PT, R46.reuse, UR4, PT, P3 ;  /* 0x000000042e007c0c */ /* 0x040fe4000bf66330 */
[----:B------:R-:W-:Y:S02]  /*01e0*/  LOP3.LUT R43, R73, 0x7f, R44, 0xf8, !PT ;  /* 0x0000007f492b7812 */ /* 0x000fe400078ef82c */
[----:B------:R-:W-:Y:S02]  /*01f0*/  P2R R75, PR, RZ, 0x20 ;  /* 0x00000020ff4b7803 */ /* 0x000fe40000000000 */
[----:B------:R-:W-:-:S02]  /*0200*/  ISETP.GT.AND.EX P4, PT, R46, -0x1, !P4, P1 ;  /* 0xffffffff2e00780c */ /* 0x000fc40006784310 */
[----:B------:R-:W-:Y:S02]  /*0210*/  ISETP.GT.U32.AND P1, PT, R17, -0x1, PT ;  /* 0xffffffff1100780c */ /* 0x000fe40003f24070 */
[C---:B------:R-:W-:Y:S02]  /*0220*/  ISETP.GE.AND.EX P2, PT, R46.reuse, UR4, PT, P2 ;  /* 0x000000042e007c0c */ /* 0x040fe4000bf46320 */
[C---:B------:R-:W-:Y:S02]  /*0230*/  ISETP.GT.AND.EX P5, PT, R46.reuse, -0x1, !P3, P0 ;  /* 0xffffffff2e00780c */ /* 0x040fe40005fa4300 */
[----:B------:R-:W-:Y:S02]  /*0240*/  ISETP.GE.U32.AND P0, PT, R43, c[0x0][0x184], PT ;  /* 0x000061002b007a0c */ /* 0x000fe40003f06070 */
[----:B------:R-:W-:Y:S02]  /*0250*/  P2R R63, PR, RZ, 0x40 ;  /* 0x00000040ff3f7803 */ /* 0x000fe40000000000 */
[----:B------:R-:W-:-:S02]  /*0260*/  ISETP.GT.AND.EX P6, PT, R46, -0x1, !P2, P1 ;  /* 0xffffffff2e00780c */ /* 0x000fc400057c4310 */
[----:B------:R-:W-:Y:S02]  /*0270*/  ISETP.GT.U32.AND P1, PT, R43, -0x1, PT ;  /* 0xffffffff2b00780c */ /* 0x000fe40003f24070 */
[----:B------:R-:W-:Y:S02]  /*0280*/  ISETP.GE.AND.EX P0, PT, R46, UR4, PT, P0 ;  /* 0x000000042e007c0c */ /* 0x000fe4000bf06300 */
[----:B------:R-:W-:Y:S02]  /*0290*/  LOP3.LUT R19, R73, 0x50, R50, 0xfe, !PT ;  /* 0x0000005049137812 */ /* 0x000fe400078efe32 */
[----:B------:R-:W-:Y:S02]  /*02a0*/  LOP3.LUT R0, R0, 0x78, RZ, 0xc0, !PT ;  /* 0x0000007800007812 */ /* 0x000fe400078ec0ff */
[----:B------:R-:W-:Y:S02]  /*02b0*/  ISETP.GT.AND.EX P1, PT, R46, -0x1, !P0, P1 ;  /* 0xffffffff2e00780c */ /* 0x000fe40004724310 */
[----:B------:R-:W-:Y:S01]  /*02c0*/  ISETP.GE.U32.AND P0, PT, R19, c[0x0][0x184], PT ;  /* 0x0000610013007a0c */ /* 0x000fe20003f06070 */
[----:B------:R-:W-:Y:S01]  /*02d0*/  IMAD.WIDE.U32 R2, R0, 0x2, RZ ;  /* 0x0000000200027825 */ /* 0x000fe200078e00ff */
[----:B------:R-:W-:-:S02]  /*02e0*/  P2R R92, PR, RZ, 0x2 ;  /* 0x00000002ff5c7803 */ /* 0x000fc40000000000 */
[C---:B------:R-:W-:Y:S02]  /*02f0*/  ISETP.GE.AND.EX P0, PT, R46.reuse, UR4, PT, P0 ;  /* 0x000000042e007c0c */ /* 0x040fe4000bf06300 */
[----:B------:R-:W-:Y:S02]  /*0300*/  ISETP.GT.U32.AND P1, PT, R19, -0x1, PT ;  /* 0xffffffff1300780c */ /* 0x000fe40003f24070 */
[----:B------:R-:W-:Y:S02]  /*0310*/  SHF.L.U32 R5, R7, 0x8, RZ ;  /* 0x0000000807057819 */ /* 0x000fe400000006ff */
[----:B------:R-:W-:Y:S02]  /*0320*/  LOP3.LUT R21, R73, 0x60, R50, 0xfe, !PT ;  /* 0x0000006049157812 */ /* 0x000fe400078efe32 */
[----:B------:R-:W-:Y:S02]  /*0330*/  ISETP.GT.AND.EX P1, PT, R46, -0x1, !P0, P1 ;  /* 0xffffffff2e00780c */ /* 0x000fe40004724310 */
[----:B------:R-:W-:-:S02]  /*0340*/  LOP3.LUT R24, R5, R2, RZ, 0xfc, !PT ;  /* 0x0000000205187212 */ /* 0x000fc400078efcff */
[----:B------:R-:W-:Y:S02]  /*0350*/  ISETP.GE.U32.AND P0, PT, R21, c[0x0][0x184], PT ;  /* 0x0000610015007a0c */ /* 0x000fe40003f06070 */
[----:B------:R-:W-:Y:S02]  /*0360*/  SHF.L.U32 R5, R13, 0x8, RZ ;  /* 0x000000080d057819 */ /* 0x000fe400000006ff */
[----:B------:R-:W-:Y:S02]  /*0370*/  P2R R64, PR, RZ, 0x2 ;  /* 0x00000002ff407803 */ /* 0x000fe40000000000 */
[----:B------:R-:W-:Y:S02]  /*0380*/  ISETP.GE.AND.EX P0, PT, R46, UR4, PT, P0 ;  /* 0x000000042e007c0c */ /* 0x000fe4000bf06300 */
[----:B------:R-:W-:Y:S02]  /*0390*/  ISETP.GT.U32.AND P1, PT, R21, -0x1, PT ;  /* 0xffffffff1500780c */ /* 0x000fe40003f24070 */
[----:B------:R-:W-:-:S02]  /*03a0*/  LOP3.LUT R12, R5, R2, RZ, 0xfc, !PT ;  /* 0x00000002050c7212 */ /* 0x000fc400078efcff */
[----:B------:R-:W-:Y:S02]  /*03b0*/  SHF.L.U32 R5, R15, 0x8, RZ ;  /* 0x000000080f057819 */ /* 0x000fe400000006ff */
[----:B------:R-:W-:Y:S02]  /*03c0*/  ISETP.GT.AND.EX P0, PT, R46, -0x1, !P0, P1 ;  /* 0xffffffff2e00780c */ /* 0x000fe40004704310 */
[----:B------:R-:W-:Y:S02]  /*03d0*/  LOP3.LUT R73, R73, 0x70, R50, 0xfe, !PT ;  /* 0x0000007049497812 */ /* 0x000fe400078efe32 */
[----:B------:R-:W-:Y:S02]  /*03e0*/  LOP3.LUT R14, R5, R2, RZ, 0xfc, !PT ;  /* 0x00000002050e7212 */ /* 0x000fe400078efcff */
[----:B------:R-:W-:Y:S02]  /*03f0*/  SHF.L.U32 R5, R17, 0x8, RZ ;  /* 0x0000000811057819 */ /* 0x000fe400000006ff */
[----:B------:R-:W-:-:S02]  /*0400*/  P2R R65, PR, RZ, 0x1 ;  /* 0x00000001ff417803 */ /* 0x000fc40000000000 */
[----:B------:R-:W-:Y:S02]  /*0410*/  ISETP.GE.U32.AND P0, PT, R73, c[0x0][0x184], PT ;  /* 0x0000610049007a0c */ /* 0x000fe40003f06070 */
[----:B------:R-:W-:Y:S02]  /*0420*/  SHF.L.U32 R29, R25, 0x8, RZ ;  /* 0x00000008191d7819 */ /* 0x000fe400000006ff */
[----:B------:R-:W-:Y:S02]  /*0430*/  LOP3.LUT R16, R5, R2, RZ, 0xfc, !PT ;  /* 0x0000000205107212 */ /* 0x000fe400078efcff */
[----:B------:R-:W-:Y:S02]  /*0440*/  SHF.L.U32 R5, R19, 0x8, RZ ;  /* 0x0000000813057819 */ /* 0x000fe400000006ff */
[----:B------:R-:W-:Y:S01]  /*0450*/  ISETP.GE.AND.EX P0, PT, R46, UR4, PT, P0 ;  /* 0x000000042e007c0c */ /* 0x000fe2000bf06300 */
[----:B------:R-:W-:Y:S01]  /*0460*/  ULDC.64 UR4, c[0x0][0x118] ;  /* 0x0000460000047ab9 */ /* 0x000fe20000000a00 */
[----:B------:R-:W-:-:S02]  /*0470*/  ISETP.GT.U32.AND P1, PT, R73, -0x1, PT ;  /* 0xffffffff4900780c */ /* 0x000fc40003f24070 */
[----:B------:R-:W-:Y:S02]  /*0480*/  ISETP.NE.AND P3, PT, R63, RZ, PT ;  /* 0x000000ff3f00720c */ /* 0x000fe40003f65270 */
[--C-:B------:R-:W-:Y:S02]  /*0490*/  SHF.L.U64.HI R25, R25, 0x8, R46.reuse ;  /* 0x0000000819197819 */ /* 0x100fe4000001022e */
[-C--:B------:R-:W-:Y:S02]  /*04a0*/  LOP3.LUT R29, R29, R2.reuse, RZ, 0xfc, !PT ;  /* 0x000000021d1d7212 */ /* 0x080fe400078efcff */
[----:B------:R-:W-:Y:S02]  /*04b0*/  LOP3.LUT R18, R5, R2, RZ, 0xfc, !PT ;  /* 0x0000000205127212 */ /* 0x000fe400078efcff */
[----:B------:R-:W-:Y:S02]  /*04c0*/  SHF.L.U64.HI R7, R7, 0x8, R46 ;  /* 0x0000000807077819 */ /* 0x000fe4000001022e */
[----:B------:R-:W-:-:S02]  /*04d0*/  SHF.L.U32 R5, R21, 0x8, RZ ;  /* 0x0000000815057819 */ /* 0x000fc400000006ff */
[----:B------:R-:W-:Y:S02]  /*04e0*/  ISETP.GT.AND.EX P0, PT, R46, -0x1, !P0, P1 ;  /* 0xffffffff2e00780c */ /* 0x000fe40004704310 */
[-C--:B------:R-:W-:Y:S02]  /*04f0*/  LOP3.LUT R25, R25, R3.reuse, RZ, 0xfc, !PT ;  /* 0x0000000319197212 */ /* 0x080fe400078efcff */
[----:B------:R-:W-:Y:S02]  /*0500*/  IADD3 R26, P1, R29, c[0x0][0x160], RZ ;  /* 0x000058001d1a7a10 */ /* 0x000fe40007f3e0ff */
[----:B------:R-:W-:Y:S02]  /*0510*/  LOP3.LUT R0, R7, R3, RZ, 0xfc, !PT ;  /* 0x0000000307007212 */ /* 0x000fe400078efcff */
[----:B------:R-:W-:Y:S01]  /*0520*/  LOP3.LUT R20, R5, R2, RZ, 0xfc, !PT ;  /* 0x0000000205147212 */ /* 0x000fe200078efcff */
[----:B------:R-:W-:Y:S01]  /*0530*/  CS2R R6, SRZ ;  /* 0x0000000000067805 */ /* 0x000fe2000001ff00 */
[----:B------:R-:W-:Y:S01]  /*0540*/  CS2R R4, SRZ ;  /* 0x0000000000047805 */ /* 0x000fe2000001ff00 */
[----:B------:R-:W-:-:S02]  /*0550*/  IADD3.X R27, R25, c[0x0][0x164], RZ, P1, !PT ;  /* 0x00005900191b7a10 */ /* 0x000fc40000ffe4ff */
[----:B------:R-:W-:Y:S02]  /*0560*/  IADD3 R34, P1, R24, c[0x0][0x160], RZ ;  /* 0x0000580018227a10 */ /* 0x000fe40007f3e0ff */
[----:B------:R-:W-:Y:S01]  /*0570*/  MOV R57, 0x3c000000 ;  /* 0x3c00000000397802 */ /* 0x000fe20000000f00 */
[----:B------:R-:W2:Y:S01]  /*0580*/  @P3 LDG.E.128 R4, [R26.64] ;  /* 0x000000041a043981 */ /* 0x000ea2000c1e1d00 */
[----:B------:R-:W-:Y:S02]  /*0590*/  ISETP.NE.AND P3, PT, R75, RZ, PT ;  /* 0x000000ff4b00720c */ /* 0x000fe40003f65270 */
[----:B------:R-:W-:Y:S02]  /*05a0*/  IADD3.X R35, R0, c[0x0][0x164], RZ, P1, !PT ;  /* 0x0000590000237a10 */ /* 0x000fe40000ffe4ff */
[----:B------:R-:W-:Y:S02]  /*05b0*/  SHF.L.U64.HI R13, R13, 0x8, R46 ;  /* 0x000000080d0d7819 */ /* 0x000fe4000001022e */
[----:B------:R-:W-:-:S02]  /*05c0*/  IADD3 R48, P1, R12, c[0x0][0x160], RZ ;  /* 0x000058000c307a10 */ /* 0x000fc40007f3e0ff */
[-C--:B------:R-:W-:Y:S02]  /*05d0*/  LOP3.LUT R13, R13, R3.reuse, RZ, 0xfc, !PT ;  /* 0x000000030d0d7212 */ /* 0x080fe400078efcff */
[--C-:B------:R-:W-:Y:S02]  /*05e0*/  SHF.L.U64.HI R15, R15, 0x8, R46.reuse ;  /* 0x000000080f0f7819 */ /* 0x100fe4000001022e */
[----:B------:R-:W-:Y:S02]  /*05f0*/  IADD3.X R49, R13, c[0x0][0x164], RZ, P1, !PT ;  /* 0x000059000d317a10 */ /* 0x000fe40000ffe4ff */
[----:B------:R-:W-:Y:S02]  /*0600*/  LOP3.LUT R15, R15, R3, RZ, 0xfc, !PT ;  /* 0x000000030f0f7212 */ /* 0x000fe400078efcff */
[----:B------:R-:W-:Y:S02]  /*0610*/  IADD3 R54, P1, R14, c[0x0][0x160], RZ ;  /* 0x000058000e367a10 */ /* 0x000fe40007f3e0ff */
[----:B------:R-:W-:-:S02]  /*0620*/  SHF.L.U64.HI R17, R17, 0x8, R46 ;  /* 0x0000000811117819 */ /* 0x000fc4000001022e */
[----:B------:R-:W-:Y:S02]  /*0630*/  IADD3.X R55, R15, c[0x0][0x164], RZ, P1, !PT ;  /* 0x000059000f377a10 */ /* 0x000fe40000ffe4ff */
[-C--:B------:R-:W-:Y:S02]  /*0640*/  LOP3.LUT R17, R17, R3.reuse, RZ, 0xfc, !PT ;  /* 0x0000000311117212 */ /* 0x080fe400078efcff */
[----:B------:R-:W-:Y:S02]  /*0650*/  IADD3 R22, P1, R16, c[0x0][0x160], RZ ;  /* 0x0000580010167a10 */ /* 0x000fe40007f3e0ff */
[----:B------:R-:W-:Y:S02]  /*0660*/  SHF.L.U64.HI R19, R19, 0x8, R46 ;  /* 0x0000000813137819 */ /* 0x000fe4000001022e */
[----:B------:R-:W-:Y:S02]  /*0670*/  IADD3.X R23, R17, c[0x0][0x164], RZ, P1, !PT ;  /* 0x0000590011177a10 */ /* 0x000fe40000ffe4ff */
[----:B------:R-:W-:-:S02]  /*0680*/  LOP3.LUT R19, R19, R3, RZ, 0xfc, !PT ;  /* 0x0000000313137212 */ /* 0x000fc400078efcff */
[----:B------:R-:W-:Y:S02]  /*0690*/  IADD3 R10, P1, R18, c[0x0][0x160], RZ ;  /* 0x00005800120a7a10 */ /* 0x000fe40007f3e0ff */
[----:B------:R-:W-:Y:S02]  /*06a0*/  P2R R77, PR, RZ, 0x10 ;  /* 0x00000010ff4d7803 */ /* 0x000fe40000000000 */
[----:B------:R-:W-:Y:S02]  /*06b0*/  SHF.L.U64.HI R21, R21, 0x8, R46 ;  /* 0x0000000815157819 */ /* 0x000fe4000001022e */
[----:B------:R-:W-:Y:S02]  /*06c0*/  IADD3.X R11, R19, c[0x0][0x164], RZ, P1, !PT ;  /* 0x00005900130b7a10 */ /* 0x000fe40000ffe4ff */
[----:B------:R-:W-:Y:S02]  /*06d0*/  LOP3.LUT R21, R21, R3, RZ, 0xfc, !PT ;  /* 0x0000000315157212 */ /* 0x000fe400078efcff */
[----:B------:R-:W-:-:S02]  /*06e0*/  IADD3 R8, P1, R20, c[0x0][0x160], RZ ;  /* 0x0000580014087a10 */ /* 0x000fc40007f3e0ff */
[----:B------:R-:W-:Y:S02]  /*06f0*/  MOV R56, 0x3e800000 ;  /* 0x3e80000000387802 */ /* 0x000fe40000000f00 */
[----:B------:R-:W-:Y:S02]  /*0700*/  IADD3.X R9, R21, c[0x0][0x164], RZ, P1, !PT ;  /* 0x0000590015097a10 */ /* 0x000fe40000ffe4ff */
[----:B------:R-:W-:Y:S02]  /*0710*/  P2R R76, PR, RZ, 0x20 ;  /* 0x00000020ff4c7803 */ /* 0x000fe40000000000 */
[----:B------:R-:W-:Y:S01]  /*0720*/  P2R R74, PR, RZ, 0x40 ;  /* 0x00000040ff4a7803 */ /* 0x000fe20000000000 */
[--C-:B--2---:R-:W-:Y:S02]  /*0730*/  HADD2.F32 R79, -RZ, R4.reuse.H1_H1 ;  /* 0x30000004ff4f7230 */ /* 0x104fe40000004100 */
[----:B------:R-:W-:-:S03]  /*0740*/  HADD2.F32 R81, -RZ, R4.H0_H0 ;  /* 0x20000004ff517230 */ /* 0x000fc60000004100 */
[----:B------:R-:W-:Y:S01]  /*0750*/  FMUL R4, R79, R79 ;  /* 0x0000004f4f047220 */ /* 0x000fe20000400000 */
[----:B------:R-:W-:-:S03]  /*0760*/  HADD2.F32 R88, -RZ, R5.H0_H0 ;  /* 0x20000005ff587230 */ /* 0x000fc60000004100 */
[----:B------:R-:W-:Y:S01]  /*0770*/  FFMA R31, R81, R81, R4 ;  /* 0x00000051511f7223 */ /* 0x000fe20000000004 */
[----:B------:R-:W-:-:S03]  /*0780*/  HADD2.F32 R82, -RZ, R5.H1_H1 ;  /* 0x30000005ff527230 */ /* 0x000fc60000004100 */
[----:B------:R-:W-:Y:S01]  /*0790*/  FFMA R31, R88, R88, R31 ;  /* 0x00000058581f7223 */ /* 0x000fe2000000001f */
[----:B------:R-:W-:-:S03]  /*07a0*/  HADD2.F32 R90, -RZ, R6.H0_H0 ;  /* 0x20000006ff5a7230 */ /* 0x000fc60000004100 */
[----:B------:R-:W-:Y:S01]  /*07b0*/  FFMA R31, R82, R82, R31 ;  /* 0x00000052521f7223 */ /* 0x000fe2000000001f */
[----:B------:R-:W-:-:S03]  /*07c0*/  HADD2.F32 R89, -RZ, R6.H1_H1 ;  /* 0x30000006ff597230 */ /* 0x000fc60000004100 */
[----:B------:R-:W-:Y:S01]  /*07d0*/  FFMA R4, R90, R90, R31 ;  /* 0x0000005a5a047223 */ /* 0x000fe2000000001f */
[----:B------:R-:W-:-:S03]  /*07e0*/  HADD2.F32 R87, -RZ, R7.H0_H0 ;  /* 0x20000007ff577230 */ /* 0x000fc60000004100 */
[----:B------:R-:W-:Y:S01]  /*07f0*/  FFMA R4, R89, R89, R4 ;  /* 0x0000005959047223 */ /* 0x000fe20000000004 */
[----:B------:R-:W-:-:S03]  /*0800*/  HADD2.F32 R83, -RZ, R7.H1_H1 ;  /* 0x30000007ff537230 */ /* 0x000fc60000004100 */
[----:B------:R-:W-:-:S04]  /*0810*/  FFMA R4, R87, R87, R4 ;  /* 0x0000005757047223 */ /* 0x000fc80000000004 */
[----:B------:R-:W-:-:S05]  /*0820*/  FFMA R4, R83, R83, R4 ;  /* 0x0000005353047223 */ /* 0x000fca0000000004 */
[----:B------:R-:W0:Y:S02]  /*0830*/  SHFL.BFLY PT, R5, R4, 0x8, 0x1f ;  /* 0x0d001f0004057f89 */ /* 0x000e2400000e0000 */
[----:B0-----:R-:W-:-:S05]  /*0840*/  FADD R5, R4, R5 ;  /* 0x0000000504057221 */ /* 0x001fca0000000000 */
[----:B------:R-:W0:Y:S02]  /*0850*/  SHFL.BFLY PT, R6, R5, 0x4, 0x1f ;  /* 0x0c801f0005067f89 */ /* 0x000e2400000e0000 */
[----:B0-----:R-:W-:-:S05]  /*0860*/  FADD R6, R5, R6 ;  /* 0x0000000605067221 */ /* 0x001fca0000000000 */
[----:B------:R-:W0:Y:S02]  /*0870*/  SHFL.BFLY PT, R7, R6, 0x2, 0x1f ;  /* 0x0c401f0006077f89 */ /* 0x000e2400000e0000 */
[----:B0-----:R-:W-:-:S05]  /*0880*/  FADD R7, R6, R7 ;  /* 0x0000000706077221 */ /* 0x001fca0000000000 */
[----:B------:R-:W0:Y:S01]  /*0890*/  SHFL.BFLY PT, R26, R7, 0x1, 0x1f ;  /* 0x0c201f00071a7f89 */ /* 0x000e2200000e0000 */
[----:B------:R-:W-:Y:S01]  /*08a0*/  CS2R R4, SRZ ;  /* 0x0000000000047805 */ /* 0x000fe2000001ff00 */
[----:B0-----:R-:W-:Y:S02]  /*08b0*/  FADD R26, R7, R26 ;  /* 0x0000001a071a7221 */ /* 0x001fe40000000000 */
[----:B------:R-:W-:-:S06]  /*08c0*/  CS2R R6, SRZ ;  /* 0x0000000000067805 */ /* 0x000fcc000001ff00 */
[----:B------:R-:W2:Y:S01]  /*08d0*/  @P3 LDG.E.128 R4, [R34.64] ;  /* 0x0000000422043981 */ /* 0x000ea2000c1e1d00 */
[----:B------:R-:W-:-:S04]  /*08e0*/  FFMA R26, R26, R57, c[0x0][0x180] ;  /* 0x000060001a1a7623 */ /* 0x000fc80000000039 */
[----:B------:R2:W0:Y:S02]  /*08f0*/  MUFU.SQRT R78, R26 ;  /* 0x0000001a004e7308 */ /* 0x0004240000002000 */
        /* <DEDUP_REMOVED lines=16> */
[----:B------:R-:W1:Y:S02]  /*0a00*/  SHFL.BFLY PT, R4, R5, 0x8, 0x1f ;  /* 0x0d001f0005047f89 */ /* 0x000e6400000e0000 */
[----:B-1----:R-:W-:-:S05]  /*0a10*/  FADD R4, R5, R4 ;  /* 0x0000000405047221 */ /* 0x002fca0000000000 */
[----:B------:R-:W1:Y:S02]  /*0a20*/  SHFL.BFLY PT, R7, R4, 0x4, 0x1f ;  /* 0x0c801f0004077f89 */ /* 0x000e6400000e0000 */
[----:B-1----:R-:W-:-:S05]  /*0a30*/  FADD R7, R4, R7 ;  /* 0x0000000704077221 */ /* 0x002fca0000000000 */
[----:B------:R-:W1:Y:S02]  /*0a40*/  SHFL.BFLY PT, R6, R7, 0x2, 0x1f ;  /* 0x0c401f0007067f89 */ /* 0x000e6400000e0000 */
[----:B-1----:R-:W-:-:S05]  /*0a50*/  FADD R35, R7, R6 ;  /* 0x0000000607237221 */ /* 0x002fca0000000000 */
[----:B------:R-:W1:Y:S01]  /*0a60*/  SHFL.BFLY PT, R6, R35, 0x1, 0x1f ;  /* 0x0c201f0023067f89 */ /* 0x000e6200000e0000 */
[----:B------:R-:W-:Y:S01]  /*0a70*/  CS2R R4, SRZ ;  /* 0x0000000000047805 */ /* 0x000fe2000001ff00 */
[----:B-1----:R-:W-:-:S04]  /*0a80*/  FADD R6, R35, R6 ;  /* 0x0000000623067221 */ /* 0x002fc80000000000 */
[----:B------:R-:W-:Y:S02]  /*0a90*/  FFMA R36, R6, R57, c[0x0][0x180] ;  /* 0x0000600006247623 */ /* 0x000fe40000000039 */
[----:B------:R-:W-:-:S06]  /*0aa0*/  CS2R R6, SRZ ;  /* 0x0000000000067805 */ /* 0x000fcc000001ff00 */
[----:B------:R-:W2:Y:S01]  /*0ab0*/  @P4 LDG.E.128 R4, [R48.64] ;  /* 0x0000000430044981 */ /* 0x000ea2000c1e1d00 */
[----:B------:R1:W3:Y:S01]  /*0ac0*/  MUFU.SQRT R80, R36 ;  /* 0x0000002400507308 */ /* 0x0002e20000002000 */
[--C-:B--2---:R-:W-:Y:S02]  /*0ad0*/  HADD2.F32 R35, -RZ, R4.reuse.H1_H1 ;  /* 0x30000004ff237230 */ /* 0x104fe40000004100 */
[----:B-1----:R-:W-:-:S03]  /*0ae0*/  HADD2.F32 R36, -RZ, R4.H0_H0 ;  /* 0x20000004ff247230 */ /* 0x002fc60000004100 */
        /* <DEDUP_REMOVED lines=26> */
[----:B------:R1:W4:Y:S01]  /*0c90*/  MUFU.SQRT R93, R47 ;  /* 0x0000002f005d7308 */ /* 0x0003220000002000 */
[--C-:B--2---:R-:W-:Y:S02]  /*0ca0*/  HADD2.F32 R45, -RZ, R4.reuse.H1_H1 ;  /* 0x30000004ff2d7230 */ /* 0x104fe40000004100 */
[----:B------:R-:W-:-:S03]  /*0cb0*/  HADD2.F32 R48, -RZ, R4.H0_H0 ;  /* 0x20000004ff307230 */ /* 0x000fc60000004100 */
[----:B------:R-:W-:Y:S01]  /*0cc0*/  FMUL R49, R45, R45 ;  /* 0x0000002d2d317220 */ /* 0x000fe20000400000 */
[----:B-1----:R-:W-:-:S03]  /*0cd0*/  HADD2.F32 R47, -RZ, R5.H0_H0 ;  /* 0x20000005ff2f7230 */ /* 0x002fc60000004100 */
        /* <DEDUP_REMOVED lines=24> */
[----:B------:R-:W1:Y:S01]  /*0e60*/  MUFU.SQRT R96, R58 ;  /* 0x0000003a00607308 */ /* 0x000e620000002000 */
[----:B0-----:R-:W-:Y:S02]  /*0e70*/  FSETP.GT.AND P2, PT, R78, 8.50705917302346158658e+37, PT ;  /* 0x7e8000004e00780b */ /* 0x001fe40003f44000 */
[----:B---3--:R-:W-:Y:S02]  /*0e80*/  FSETP.GT.AND P3, PT, R80, 8.50705917302346158658e+37, PT ;  /* 0x7e8000005000780b */ /* 0x008fe40003f64000 */
[----:B----4-:R-:W-:Y:S02]  /*0e90*/  FSETP.GT.AND P4, PT, R93, 8.50705917302346158658e+37, PT ;  /* 0x7e8000005d00780b */ /* 0x010fe40003f84000 */
[----:B------:R-:W-:Y:S02]  /*0ea0*/  FSETP.GEU.AND P1, PT, R78, 1.175494350822287508e-38, PT ;  /* 0x008000004e00780b */ /* 0x000fe40003f2e000 */
[----:B------:R-:W-:-:S02]  /*0eb0*/  FSEL R69, R56, 1, P2 ;  /* 0x3f80000038457808 */ /* 0x000fc40001000000 */
[----:B------:R-:W-:-:S03]  /*0ec0*/  FSEL R85, R56, 1, P3 ;  /* 0x3f80000038557808 */ /* 0x000fc60001800000 */
[----:B------:R-:W-:Y:S01]  /*0ed0*/  @P2 FMUL R78, R78, 0.25 ;  /* 0x3e8000004e4e2820 */ /* 0x000fe20000400000 */
[C---:B------:R-:W-:Y:S01]  /*0ee0*/  FSETP.GEU.AND P2, PT, R80.reuse, 1.175494350822287508e-38, PT ;  /* 0x008000005000780b */ /* 0x040fe20003f4e000 */
[----:B------:R-:W-:Y:S01]  /*0ef0*/  @P3 FMUL R80, R80, 0.25 ;  /* 0x3e80000050503820 */ /* 0x000fe20000400000 */
[----:B-1----:R-:W-:Y:S02]  /*0f00*/  FSETP.GT.AND P5, PT, R96, 8.50705917302346158658e+37, PT ;  /* 0x7e8000006000780b */ /* 0x002fe40003fa4000 */
[C---:B------:R-:W-:Y:S01]  /*0f10*/  FSETP.GEU.AND P3, PT, R93.reuse, 1.175494350822287508e-38, PT ;  /* 0x008000005d00780b */ /* 0x040fe20003f6e000 */
[----:B------:R-:W-:Y:S01]  /*0f20*/  @P4 FMUL R93, R93, 0.25 ;  /* 0x3e8000005d5d4820 */ /* 0x000fe20000400000 */
[----:B------:R-:W-:Y:S02]  /*0f30*/  FSEL R91, R56, 1, P4 ;  /* 0x3f800000385b7808 */ /* 0x000fe40002000000 */
[----:B------:R-:W-:Y:S02]  /*0f40*/  FSETP.GEU.AND P4, PT, R96, 1.175494350822287508e-38, PT ;  /* 0x008000006000780b */ /* 0x000fe40003f8e000 */
[----:B------:R-:W-:-:S05]  /*0f50*/  FSEL R94, R56, 1, P5 ;  /* 0x3f800000385e7808 */ /* 0x000fca0002800000 */
[----:B------:R-:W-:-:S06]  /*0f60*/  @P5 FMUL R96, R96, 0.25 ;  /* 0x3e80000060605820 */ /* 0x000fcc0000400000 */
[----:B------:R-:W-:Y:S01]  /*0f70*/  @!P4 FMUL R96, R96, 16777216 ;  /* 0x4b8000006060c820 */ /* 0x000fe20000400000 */
[----:B------:R-:W-:Y:S01]  /*0f80*/  @!P4 FMUL R94, R94, 16777216 ;  /* 0x4b8000005e5ec820 */ /* 0x000fe20000400000 */
[----:B------:R-:W-:Y:S01]  /*0f90*/  ISETP.NE.AND P4, PT, R64, RZ, PT ;  /* 0x000000ff4000720c */ /* 0x000fe20003f85270 */
        /* <DEDUP_REMOVED lines=28> */
[----:B------:R-:W0:Y:S02]  /*1160*/  MUFU.SQRT R97, R66 ;  /* 0x0000004200617308 */ /* 0x000e240000002000 */
[C---:B0-----:R-:W-:Y:S02]  /*1170*/  FSETP.GT.AND P5, PT, R97.reuse, 8.50705917302346158658e+37, PT ;  /* 0x7e8000006100780b */ /* 0x041fe40003fa4000 */
[----:B------:R-:W-:Y:S02]  /*1180*/  FSETP.GEU.AND P6, PT, R97, 1.175494350822287508e-38, PT ;  /* 0x008000006100780b */ /* 0x000fe40003fce000 */
[----:B------:R-:W-:-:S09]  /*1190*/  FSEL R95, R56, 1, P5 ;  /* 0x3f800000385f7808 */ /* 0x000fd20002800000 */
[----:B------:R-:W-:Y:S02]  /*11a0*/  @P5 FMUL R97, R97, 0.25 ;  /* 0x3e80000061615820 */ /* 0x000fe40000400000 */
[----:B------:R-:W-:Y:S02]  /*11b0*/  @!P6 FMUL R95, R95, 16777216 ;  /* 0x4b8000005f5fe820 */ /* 0x000fe40000400000 */
[----:B------:R-:W-:Y:S01]  /*11c0*/  @!P6 FMUL R97, R97, 16777216 ;  /* 0x4b8000006161e820 */ /* 0x000fe20000400000 */
[----:B------:R-:W-:Y:S02]  /*11d0*/  ISETP.NE.AND P6, PT, R63, RZ, PT ;  /* 0x000000ff3f00720c */ /* 0x000fe40003fc5270 */
        /* <DEDUP_REMOVED lines=28> */
[----:B------:R-:W-:-:S06]  /*13a0*/  @!P1 FMUL R78, R78, 16777216 ;  /* 0x4b8000004e4e9820 */ /* 0x000fcc0000400000 */
[----:B------:R-:W0:Y:S01]  /*13b0*/  MUFU.RCP R78, R78 ;  /* 0x0000004e004e7308 */ /* 0x000e220000001000 */
[----:B------:R-:W-:Y:S01]  /*13c0*/  @!P1 FMUL R69, R69, 16777216 ;  /* 0x4b80000045459820 */ /* 0x000fe20000400000 */
[----:B------:R-:W-:-:S06]  /*13d0*/  FFMA R70, R70, R57, c[0x0][0x180] ;  /* 0x0000600046467623 */ /* 0x000fcc0000000039 */
[----:B------:R-:W1:Y:S01]  /*13e0*/  MUFU.SQRT R99, R70 ;  /* 0x0000004600637308 */ /* 0x000e620000002000 */
[----:B0-----:R-:W-:Y:S01]  /*13f0*/  FMUL R84, R78, R69 ;  /* 0x000000454e547220 */ /* 0x001fe20000400000 */
[----:B------:R-:W-:-:S03]  /*1400*/  @!P2 FMUL R80, R80, 16777216 ;  /* 0x4b8000005050a820 */ /* 0x000fc60000400000 */
[-C--:B------:R-:W-:Y:S01]  /*1410*/  FMUL R79, R79, R84.reuse ;  /* 0x000000544f4f7220 */ /* 0x080fe20000400000 */
[----:B------:R0:W-:Y:S01]  /*1420*/  STS [R50.X4], R84 ;  /* 0x0000005432007388 */ /* 0x0001e20000004800 */
[-C--:B------:R-:W-:Y:S01]  /*1430*/  FMUL R81, R81, R84.reuse ;  /* 0x0000005451517220 */ /* 0x080fe20000400000 */
[-C--:B------:R-:W-:Y:S01]  /*1440*/  FMUL R82, R82, R84.reuse ;  /* 0x0000005452527220 */ /* 0x080fe20000400000 */
[-C--:B------:R-:W-:Y:S01]  /*1450*/  FMUL R88, R88, R84.reuse ;  /* 0x0000005458587220 */ /* 0x080fe20000400000 */
[-C--:B------:R-:W-:Y:S01]  /*1460*/  FMUL R89, R89, R84.reuse ;  /* 0x0000005459597220 */ /* 0x080fe20000400000 */
[-C--:B------:R-:W-:Y:S01]  /*1470*/  FMUL R90, R90, R84.reuse ;  /* 0x000000545a5a7220 */ /* 0x080fe20000400000 */
[-C--:B------:R-:W-:Y:S01]  /*1480*/  FMUL R83, R83, R84.reuse ;  /* 0x0000005453537220 */ /* 0x080fe20000400000 */
[----:B------:R-:W-:Y:S01]  /*1490*/  FMUL R87, R87, R84 ;  /* 0x0000005457577220 */ /* 0x000fe20000400000 */
[----:B------:R-:W-:Y:S01]  /*14a0*/  @!P2 FMUL R85, R85, 16777216 ;  /* 0x4b8000005555a820 */ /* 0x000fe20000400000 */
[----:B-1----:R-:W-:Y:S01]  /*14b0*/  FSETP.GT.AND P2, PT, R99, 8.50705917302346158658e+37, PT ;  /* 0x7e8000006300780b */ /* 0x002fe20003f44000 */
[----:B------:R-:W-:Y:S01]  /*14c0*/  @!P3 FMUL R93, R93, 16777216 ;  /* 0x4b8000005d5db820 */ /* 0x000fe20000400000 */
[----:B------:R-:W-:-:S03]  /*14d0*/  FSETP.GEU.AND P1, PT, R99, 1.175494350822287508e-38, PT ;  /* 0x008000006300780b */ /* 0x000fc60003f2e000 */
[----:B------:R-:W1:Y:S01]  /*14e0*/  MUFU.RCP R100, R93 ;  /* 0x0000005d00647308 */ /* 0x000e620000001000 */
[----:B------:R-:W-:Y:S01]  /*14f0*/  FSEL R98, R56, 1, P2 ;  /* 0x3f80000038627808 */ /* 0x000fe20001000000 */
[----:B------:R-:W-:-:S06]  /*1500*/  @!P3 FMUL R91, R91, 16777216 ;  /* 0x4b8000005b5bb820 */ /* 0x000fcc0000400000 */
[----:B------:R-:W-:Y:S01]  /*1510*/  @P2 FMUL R99, R99, 0.25 ;  /* 0x3e80000063632820 */ /* 0x000fe20000400000 */
[----:B-1----:R-:W-:-:S03]  /*1520*/  FMUL R91, R100, R91 ;  /* 0x0000005b645b7220 */ /* 0x002fc60000400000 */
[----:B------:R-:W-:Y:S01]  /*1530*/  @!P1 FMUL R99, R99, 16777216 ;  /* 0x4b80000063639820 */ /* 0x000fe20000400000 */
[----:B------:R-:W-:Y:S01]  /*1540*/  @!P1 FMUL R98, R98, 16777216 ;  /* 0x4b80000062629820 */ /* 0x000fe20000400000 */
[--C-:B--2---:R-:W-:Y:S02]  /*1550*/  HADD2.F32 R69, -RZ, R4.reuse.H1_H1 ;  /* 0x30000004ff457230 */ /* 0x104fe40000004100 */
[----:B------:R-:W-:-:S03]  /*1560*/  HADD2.F32 R70, -RZ, R4.H0_H0 ;  /* 0x20000004ff467230 */ /* 0x000fc60000004100 */
[----:B------:R-:W-:-:S04]  /*1570*/  FMUL R71, R69, R69 ;  /* 0x0000004545477220 */ /* 0x000fc80000400000 */
[----:B------:R-:W-:Y:S01]  /*1580*/  FFMA R4, R70, R70, R71 ;  /* 0x0000004646047223 */ /* 0x000fe20000000047 */
[--C-:B------:R-:W-:Y:S02]  /*1590*/  HADD2.F32 R71, -RZ, R5.reuse.H0_H0 ;  /* 0x20000005ff477230 */ /* 0x100fe40000004100 */
[----:B------:R-:W-:-:S03]  /*15a0*/  HADD2.F32 R72, -RZ, R5.H1_H1 ;  /* 0x30000005ff487230 */ /* 0x000fc60000004100 */
[----:B------:R-:W-:Y:S01]  /*15b0*/  FFMA R5, R71, R71, R4 ;  /* 0x0000004747057223 */ /* 0x000fe20000000004 */
[----:B------:R-:W-:Y:S01]  /*15c0*/  HADD2.F32 R78, -RZ, R6.H0_H0 ;  /* 0x20000006ff4e7230 */ /* 0x000fe20000004100 */
[----:B------:R1:W2:Y:S02]  /*15d0*/  MUFU.RCP R4, R80 ;  /* 0x0000005000047308 */ /* 0x0002a40000001000 */
[----:B------:R-:W-:Y:S01]  /*15e0*/  FFMA R5, R72, R72, R5 ;  /* 0x0000004848057223 */ /* 0x000fe20000000005 */
[----:B0-----:R-:W-:-:S03]  /*15f0*/  HADD2.F32 R84, -RZ, R7.H0_H0 ;  /* 0x20000007ff547230 */ /* 0x001fc60000004100 */
[----:B------:R-:W-:Y:S01]  /*1600*/  FFMA R5, R78, R78, R5 ;  /* 0x0000004e4e057223 */ /* 0x000fe20000000005 */
[----:B-1----:R-:W-:Y:S02]  /*1610*/  HADD2.F32 R80, -RZ, R6.H1_H1 ;  /* 0x30000006ff507230 */ /* 0x002fe40000004100 */
[----:B------:R-:W-:-:S03]  /*1620*/  HADD2.F32 R86, -RZ, R7.H1_H1 ;  /* 0x30000007ff567230 */ /* 0x000fc60000004100 */
[----:B------:R-:W-:-:S04]  /*1630*/  FFMA R5, R80, R80, R5 ;  /* 0x0000005050057223 */ /* 0x000fc80000000005 */
[----:B------:R-:W-:-:S04]  /*1640*/  FFMA R5, R84, R84, R5 ;  /* 0x0000005454057223 */ /* 0x000fc80000000005 */
[----:B------:R-:W-:Y:S01]  /*1650*/  FFMA R5, R86, R86, R5 ;  /* 0x0000005656057223 */ /* 0x000fe20000000005 */
[----:B--2---:R-:W-:-:S04]  /*1660*/  FMUL R85, R4, R85 ;  /* 0x0000005504557220 */ /* 0x004fc80000400000 */
[----:B------:R-:W0:Y:S02]  /*1670*/  SHFL.BFLY PT, R4, R5, 0x8, 0x1f ;  /* 0x0d001f0005047f89 */ /* 0x000e2400000e0000 */
[----:B0-----:R-:W-:-:S05]  /*1680*/  FADD R4, R5, R4 ;  /* 0x0000000405047221 */ /* 0x001fca0000000000 */
[----:B------:R-:W0:Y:S02]  /*1690*/  SHFL.BFLY PT, R7, R4, 0x4, 0x1f ;  /* 0x0c801f0004077f89 */ /* 0x000e2400000e0000 */
[----:B0-----:R-:W-:-:S05]  /*16a0*/  FADD R7, R4, R7 ;  /* 0x0000000704077221 */ /* 0x001fca0000000000 */
[----:B------:R-:W0:Y:S02]  /*16b0*/  SHFL.BFLY PT, R6, R7, 0x2, 0x1f ;  /* 0x0c401f0007067f89 */ /* 0x000e2400000e0000 */
[----:B0-----:R-:W-:-:S05]  /*16c0*/  FADD R6, R7, R6 ;  /* 0x0000000607067221 */ /* 0x001fca0000000000 */
[----:B------:R-:W0:Y:S02]  /*16d0*/  SHFL.BFLY PT, R9, R6, 0x1, 0x1f ;  /* 0x0c201f0006097f89 */ /* 0x000e2400000e0000 */
[----:B0-----:R-:W-:-:S04]  /*16e0*/  FADD R8, R6, R9 ;  /* 0x0000000906087221 */ /* 0x001fc80000000000 */
[----:B------:R-:W-:-:S04]  /*16f0*/  FFMA R8, R8, R57, c[0x0][0x180] ;  /* 0x0000600008087623 */ /* 0x000fc80000000039 */
[----:B------:R-:W0:Y:S08]  /*1700*/  MUFU.SQRT R101, R8 ;  /* 0x0000000800657308 */ /* 0x000e300000002000 */
[----:B------:R-:W1:Y:S01]  /*1710*/  MUFU.RCP R5, R96 ;  /* 0x0000006000057308 */ /* 0x000e620000001000 */
[C---:B0-----:R-:W-:Y:S02]  /*1720*/  FSETP.GT.AND P2, PT, R101.reuse, 8.50705917302346158658e+37, PT ;  /* 0x7e8000006500780b */ /* 0x041fe40003f44000 */
[----:B------:R-:W-:-:S02]  /*1730*/  FSETP.GEU.AND P3, PT, R101, 1.175494350822287508e-38, PT ;  /* 0x008000006500780b */ /* 0x000fc40003f6e000 */
[----:B------:R-:W-:-:S03]  /*1740*/  FSEL R100, R56, 1, P2 ;  /* 0x3f80000038647808 */ /* 0x000fc60001000000 */
[----:B------:R-:W0:Y:S06]  /*1750*/  MUFU.RCP R4, R97 ;  /* 0x0000006100047308 */ /* 0x000e2c0000001000 */
[----:B------:R-:W-:Y:S02]  /*1760*/  @P2 FMUL R101, R101, 0.25 ;  /* 0x3e80000065652820 */ /* 0x000fe40000400000 */
[----:B------:R-:W-:Y:S02]  /*1770*/  @!P3 FMUL R100, R100, 16777216 ;  /* 0x4b8000006464b820 */ /* 0x000fe40000400000 */
[----:B------:R-:W-:Y:S01]  /*1780*/  @!P3 FMUL R101, R101, 16777216 ;  /* 0x4b8000006565b820 */ /* 0x000fe20000400000 */
[----:B------:R-:W-:Y:S01]  /*1790*/  ISETP.NE.AND P3, PT, R92, RZ, PT ;  /* 0x000000ff5c00720c */ /* 0x000fe20003f65270 */
[----:B-1----:R-:W-:Y:S01]  /*17a0*/  FMUL R92, R5, R94 ;  /* 0x0000005e055c7220 */ /* 0x002fe20000400000 */
[----:B------:R-:W-:-:S02]  /*17b0*/  SHF.L.U32 R5, R73, 0x8, RZ ;  /* 0x0000000849057819 */ /* 0x000fc400000006ff */
[----:B------:R-:W-:Y:S02]  /*17c0*/  SHF.L.U64.HI R7, R73, 0x8, R46 ;  /* 0x0000000849077819 */ /* 0x000fe4000001022e */
[----:B------:R-:W-:Y:S02]  /*17d0*/  LOP3.LUT R73, R5, R2, RZ, 0xfc, !PT ;  /* 0x0000000205497212 */ /* 0x000fe400078efcff */
[----:B------:R-:W-:Y:S02]  /*17e0*/  LOP3.LUT R94, R7, R3, RZ, 0xfc, !PT ;  /* 0x00000003075e7212 */ /* 0x000fe400078efcff */
[----:B------:R-:W-:Y:S01]  /*17f0*/  IADD3 R8, P1, R73, c[0x0][0x160], RZ ;  /* 0x0000580049087a10 */ /* 0x000fe20007f3e0ff */
[----:B0-----:R-:W-:Y:S01]  /*1800*/  FMUL R95, R4, R95 ;  /* 0x0000005f045f7220 */ /* 0x001fe20000400000 */
[----:B------:R-:W-:Y:S01]  /*1810*/  CS2R R6, SRZ ;  /* 0x0000000000067805 */ /* 0x000fe2000001ff00 */
[----:B------:R-:W-:Y:S01]  /*1820*/  CS2R R4, SRZ ;  /* 0x0000000000047805 */ /* 0x000fe2000001ff00 */
[----:B------:R-:W-:-:S05]  /*1830*/  IADD3.X R9, R94, c[0x0][0x164], RZ, P1, !PT ;  /* 0x000059005e097a10 */ /* 0x000fca0000ffe4ff */
[----:B------:R-:W2:Y:S01]  /*1840*/  @P0 LDG.E.128 R4, [R8.64] ;  /* 0x0000000408040981 */ /* 0x000ea2000c1e1d00 */
[----:B------:R-:W0:Y:S08]  /*1850*/  MUFU.RCP R93, R99 ;  /* 0x00000063005d7308 */ /* 0x000e300000001000 */
[----:B------:R-:W1:Y:S01]  /*1860*/  MUFU.RCP R97, R101 ;  /* 0x0000006500617308 */ /* 0x000e620000001000 */
[----:B0-----:R-:W-:Y:S01]  /*1870*/  FMUL R93, R93, R98 ;  /* 0x000000625d5d7220 */ /* 0x001fe20000400000 */
[----:B-1----:R-:W-:Y:S01]  /*1880*/  FMUL R97, R97, R100 ;  /* 0x0000006461617220 */ /* 0x002fe20000400000 */
[----:B------:R-:W-:Y:S04]  /*1890*/  STS [R50.X4+0x40], R85 ;  /* 0x0000405532007388 */ /* 0x000fe80000004800 */
[----:B------:R-:W-:Y:S04]  /*18a0*/  STS [R50.X4+0x80], R91 ;  /* 0x0000805b32007388 */ /* 0x000fe80000004800 */
[----:B------:R-:W-:Y:S04]  /*18b0*/  STS [R50.X4+0xc0], R92 ;  /* 0x0000c05c32007388 */ /* 0x000fe80000004800 */
[----:B------:R-:W-:Y:S04]  /*18c0*/  STS [R50.X4+0x100], R95 ;  /* 0x0001005f32007388 */ /* 0x000fe80000004800 */
[----:B------:R-:W-:Y:S04]  /*18d0*/  STS [R50.X4+0x140], R93 ;  /* 0x0001405d32007388 */ /* 0x000fe80000004800 */
[----:B------:R-:W-:Y:S01]  /*18e0*/  STS [R50.X4+0x180], R97 ;  /* 0x0001806132007388 */ /* 0x000fe20000004800 */
[----:B--2---:R-:W-:-:S02]  /*18f0*/  HADD2.F32 R98, -RZ, R4.H1_H1 ;  /* 0x30000004ff627230 */ /* 0x004fc40000004100 */
[----:B------:R-:W-:Y:S02]  /*1900*/  HADD2.F32 R96, -RZ, R4.H0_H0 ;  /* 0x20000004ff607230 */ /* 0x000fe40000004100 */
[--C-:B------:R-:W-:Y:S02]  /*1910*/  HADD2.F32 R99, -RZ, R5.reuse.H1_H1 ;  /* 0x30000005ff637230 */ /* 0x100fe40000004100 */
[----:B------:R-:W-:Y:S01]  /*1920*/  HADD2.F32 R100, -RZ, R5.H0_H0 ;  /* 0x20000005ff647230 */ /* 0x000fe20000004100 */
[----:B------:R-:W-:-:S04]  /*1930*/  FMUL R5, R98, R98 ;  /* 0x0000006262057220 */ /* 0x000fc80000400000 */
        /* <DEDUP_REMOVED lines=20> */
[----:B------:R-:W0:Y:S02]  /*1a80*/  MUFU.SQRT R105, R8 ;  /* 0x0000000800697308 */ /* 0x000e240000002000 */
[C---:B0-----:R-:W-:Y:S02]  /*1a90*/  FSETP.GT.AND P2, PT, R105.reuse, 8.50705917302346158658e+37, PT ;  /* 0x7e8000006900780b */ /* 0x041fe40003f44000 */
[----:B------:R-:W-:-:S11]  /*1aa0*/  FSETP.GEU.AND P1, PT, R105, 1.175494350822287508e-38, PT ;  /* 0x008000006900780b */ /* 0x000fd60003f2e000 */
[----:B------:R-:W-:-:S04]  /*1ab0*/  @P2 FMUL R105, R105, 0.25 ;  /* 0x3e80000069692820 */ /* 0x000fc80000400000 */
[----:B------:R-:W-:-:S04]  /*1ac0*/  @!P1 FMUL R105, R105, 16777216 ;  /* 0x4b80000069699820 */ /* 0x000fc80000400000 */
[----:B------:R-:W0:Y:S01]  /*1ad0*/  MUFU.RCP R57, R105 ;  /* 0x0000006900397308 */ /* 0x000e220000001000 */
[----:B------:R-:W-:-:S05]  /*1ae0*/  FSEL R56, R56, 1, P2 ;  /* 0x3f80000038387808 */ /* 0x000fca0001000000 */
[----:B------:R-:W-:-:S04]  /*1af0*/  @!P1 FMUL R56, R56, 16777216 ;  /* 0x4b80000038389820 */ /* 0x000fc80000400000 */
[----:B0-----:R-:W-:Y:S01]  /*1b00*/  FMUL R57, R57, R56 ;  /* 0x0000003839397220 */ /* 0x001fe20000400000 */
[----:B------:R-:W-:-:S04]  /*1b10*/  LOP3.LUT R56, R44, 0x7f, RZ, 0xc0, !PT ;  /* 0x0000007f2c387812 */ /* 0x000fc800078ec0ff */
[----:B------:R-:W-:Y:S04]  /*1b20*/  STS [R50.X4+0x1c0], R57 ;  /* 0x0001c03932007388 */ /* 0x000fe80000004800 */
[----:B------:R-:W-:Y:S06]  /*1b30*/  BAR.SYNC 0x0 ;  /* 0x0000000000007b1d */ /* 0x000fec0000000000 */
[----:B------:R-:W0:Y:S01]  /*1b40*/  LDS R105, [R56.X4] ;  /* 0x0000000038697984 */ /* 0x000e220000004800 */
[----:B------:R-:W-:-:S04]  /*1b50*/  LEA R8, P1, R43, c[0x0][0x178], 0x2 ;  /* 0x00005e002b087a11 */ /* 0x000fc800078210ff */
[----:B------:R-:W-:Y:S02]  /*1b60*/  LEA.HI.X R9, R43, c[0x0][0x17c], R46, 0x2, P1 ;  /* 0x00005f002b097a11 */ /* 0x000fe400008f142e */
[----:B------:R-:W-:-:S04]  /*1b70*/  LOP3.LUT P1, RZ, R44, 0x80, RZ, 0xc0, !PT ;  /* 0x000000802cff7812 */ /* 0x000fc8000782c0ff */
[----:B------:R-:W-:-:S13]  /*1b80*/  PLOP3.LUT P1, PT, P1, P3, PT, 0x8, 0x0 ;  /* 0x000000000000781c */ /* 0x000fda0000f26170 */
[----:B0-----:R0:W-:Y:S01]  /*1b90*/  @P1 STG.E [R8.64], R105 ;  /* 0x0000006908001986 */ /* 0x0011e2000c101904 */
[----:B------:R-:W-:-:S04]  /*1ba0*/  IADD3 R6, P1, R2, c[0x0][0x170], RZ ;  /* 0x00005c0002067a10 */ /* 0x000fc80007f3e0ff */
[----:B------:R-:W-:-:S06]  /*1bb0*/  IADD3.X R7, R3, c[0x0][0x174], RZ, P1, !PT ;  /* 0x00005d0003077a10 */ /* 0x000fcc0000ffe4ff */
[----:B------:R-:W2:Y:S01]  /*1bc0*/  LDG.E.128 R4, [R6.64] ;  /* 0x0000000406047981 */ /* 0x000ea2000c1e1d00 */
[----:B------:R-:W-:-:S04]  /*1bd0*/  IADD3 R2, P1, R29, c[0x0][0x168], RZ ;  /* 0x00005a001d027a10 */ /* 0x000fc80007f3e0ff */
[----:B------:R-:W-:Y:S02]  /*1be0*/  IADD3.X R3, R25, c[0x0][0x16c], RZ, P1, !PT ;  /* 0x00005b0019037a10 */ /* 0x000fe40000ffe4ff */
[----:B------:R-:W-:Y:S01]  /*1bf0*/  IADD3 R24, P1, R24, c[0x0][0x168], RZ ;  /* 0x00005a0018187a10 */ /* 0x000fe20007f3e0ff */
[-C--:B------:R-:W-:Y:S01]  /*1c00*/  FMUL R30, R30, R85.reuse ;  /* 0x000000551e1e7220 */ /* 0x080fe20000400000 */
[----:B------:R-:W-:Y:S01]  /*1c10*/  ISETP.NE.AND P2, PT, R77, RZ, PT ;  /* 0x000000ff4d00720c */ /* 0x000fe20003f45270 */
[-C--:B------:R-:W-:Y:S01]  /*1c20*/  FMUL R29, R34, R85.reuse ;  /* 0x00000055221d7220 */ /* 0x080fe20000400000 */
[----:B------:R-:W-:Y:S01]  /*1c30*/  IADD3.X R25, R0, c[0x0][0x16c], RZ, P1, !PT ;  /* 0x00005b0000197a10 */ /* 0x000fe20000ffe4ff */
[-C--:B------:R-:W-:Y:S01]  /*1c40*/  FMUL R0, R31, R85.reuse ;  /* 0x000000551f007220 */ /* 0x080fe20000400000 */
[----:B------:R-:W-:Y:S01]  /*1c50*/  FMUL R33, R33, R85 ;  /* 0x0000005521217220 */ /* 0x000fe20000400000 */
[----:B------:R-:W-:Y:S01]  /*1c60*/  FMUL R77, R35, R91 ;  /* 0x0000005b234d7220 */ /* 0x000fe20000400000 */
[----:B------:R-:W-:Y:S01]  /*1c70*/  FMUL R63, R63, R93 ;  /* 0x0000005d3f3f7220 */ /* 0x000fe20000400000 */
[-C--:B------:R-:W-:Y:S01]  /*1c80*/  FMUL R35, R62, R95.reuse ;  /* 0x0000005f3e237220 */ /* 0x080fe20000400000 */
[-C--:B------:R-:W-:Y:S01]  /*1c90*/  FMUL R60, R60, R95.reuse ;  /* 0x0000005f3c3c7220 */ /* 0x080fe20000400000 */
[----:B------:R-:W-:Y:S01]  /*1ca0*/  FMUL R23, R23, R95 ;  /* 0x0000005f17177220 */ /* 0x000fe20000400000 */
[-C--:B------:R-:W-:Y:S01]  /*1cb0*/  FMUL R65, R65, R93.reuse ;  /* 0x0000005d41417220 */ /* 0x080fe20000400000 */
[-C--:B------:R-:W-:Y:S01]  /*1cc0*/  FMUL R34, R47, R92.reuse ;  /* 0x0000005c2f227220 */ /* 0x080fe20000400000 */
[-C--:B------:R-:W-:Y:S01]  /*1cd0*/  FMUL R31, R54, R92.reuse ;  /* 0x0000005c361f7220 */ /* 0x080fe20000400000 */
[-C--:B------:R-:W-:Y:S01]  /*1ce0*/  FMUL R47, R68, R93.reuse ;  /* 0x0000005d442f7220 */ /* 0x080fe20000400000 */
[-C--:B------:R-:W-:Y:S01]  /*1cf0*/  FMUL R66, R66, R93.reuse ;  /* 0x0000005d42427220 */ /* 0x080fe20000400000 */
[----:B------:R-:W-:Y:S01]  /*1d00*/  FMUL R11, R11, R93 ;  /* 0x0000005d0b0b7220 */ /* 0x000fe20000400000 */
[----:B------:R-:W-:Y:S01]  /*1d10*/  FMUL R38, R38, R91 ;  /* 0x0000005b26267220 */ /* 0x000fe20000400000 */
[-C--:B------:R-:W-:Y:S01]  /*1d20*/  FMUL R78, R78, R97.reuse ;  /* 0x000000614e4e7220 */ /* 0x080fe20000400000 */
[----:B------:R-:W-:Y:S01]  /*1d30*/  FMUL R72, R72, R97 ;  /* 0x0000006148487220 */ /* 0x000fe20000400000 */
[----:B------:R-:W-:Y:S01]  /*1d40*/  FMUL R68, R99, R57 ;  /* 0x0000003963447220 */ /* 0x000fe20000400000 */
[----:B------:R-:W-:Y:S01]  /*1d50*/  FMUL R41, R41, R91 ;  /* 0x0000005b29297220 */ /* 0x000fe20000400000 */
[----:B------:R-:W-:Y:S01]  /*1d60*/  FMUL R53, R53, R92 ;  /* 0x0000005c35357220 */ /* 0x000fe20000400000 */
[----:B------:R-:W-:Y:S01]  /*1d70*/  ISETP.NE.AND P3, PT, R76, RZ, PT ;  /* 0x000000ff4c00720c */ /* 0x000fe20003f65270 */
[-C--:B------:R-:W-:Y:S01]  /*1d80*/  FMUL R100, R100, R57.reuse ;  /* 0x0000003964647220 */ /* 0x080fe20000400000 */
[----:B------:R-:W-:Y:S01]  /*1d90*/  FMUL R101, R101, R57 ;  /* 0x0000003965657220 */ /* 0x000fe20000400000 */
[----:B--2---:R-:W-:-:S02]  /*1da0*/  HADD2.F32 R44, -RZ, R4.H0_H0 ;  /* 0x20000004ff2c7230 */ /* 0x004fc40000004100 */
[----:B------:R-:W-:-:S03]  /*1db0*/  HADD2.F32 R46, -RZ, R4.H1_H1 ;  /* 0x30000004ff2e7230 */ /* 0x000fc60000004100 */
[----:B------:R-:W-:Y:S02]  /*1dc0*/  FMUL R4, R44, R81 ;  /* 0x000000512c047220 */ /* 0x000fe40000400000 */
[----:B------:R-:W-:Y:S01]  /*1dd0*/  FMUL R79, R46, R79 ;  /* 0x0000004f2e4f7220 */ /* 0x000fe20000400000 */
[----:B------:R-:W-:-:S04]  /*1de0*/  HADD2.F32 R43, -RZ, R5.H0_H0 ;  /* 0x20000005ff2b7230 */ /* 0x000fc80000004100 */
[----:B------:R-:W-:Y:S01]  /*1df0*/  F2FP.PACK_AB R4, R79, R4 ;  /* 0x000000044f04723e */ /* 0x000fe200000000ff */
[----:B------:R-:W-:Y:S01]  /*1e00*/  HADD2.F32 R79, -RZ, R5.H1_H1 ;  /* 0x30000005ff4f7230 */ /* 0x000fe20000004100 */
[----:B------:R-:W-:Y:S01]  /*1e10*/  FMUL R5, R43, R88 ;  /* 0x000000582b057220 */ /* 0x000fe20000400000 */
[--C-:B0-----:R-:W-:Y:S02]  /*1e20*/  HADD2.F32 R9, -RZ, R6.reuse.H0_H0 ;  /* 0x20000006ff097230 */ /* 0x101fe40000004100 */
[----:B------:R-:W-:Y:S01]  /*1e30*/  HADD2.F32 R56, -RZ, R6.H1_H1 ;  /* 0x30000006ff387230 */ /* 0x000fe20000004100 */
[----:B------:R-:W-:Y:S01]  /*1e40*/  FMUL R82, R79, R82 ;  /* 0x000000524f527220 */ /* 0x000fe20000400000 */
[--C-:B------:R-:W-:Y:S02]  /*1e50*/  HADD2.F32 R50, -RZ, R7.reuse.H0_H0 ;  /* 0x20000007ff327230 */ /* 0x100fe40000004100 */
[----:B------:R-:W-:Y:S01]  /*1e60*/  HADD2.F32 R8, -RZ, R7.H1_H1 ;  /* 0x30000007ff087230 */ /* 0x000fe20000004100 */
[----:B------:R-:W-:Y:S01]  /*1e70*/  FMUL R6, R9, R90 ;  /* 0x0000005a09067220 */ /* 0x000fe20000400000 */
[----:B------:R-:W-:Y:S01]  /*1e80*/  F2FP.PACK_AB R5, R82, R5 ;  /* 0x000000055205723e */ /* 0x000fe200000000ff */
[----:B------:R-:W-:Y:S01]  /*1e90*/  FMUL R89, R56, R89 ;  /* 0x0000005938597220 */ /* 0x000fe20000400000 */
[----:B------:R-:W-:Y:S01]  /*1ea0*/  FMUL R7, R50, R87 ;  /* 0x0000005732077220 */ /* 0x000fe20000400000 */
[----:B------:R-:W-:-:S03]  /*1eb0*/  FMUL R82, R8, R83 ;  /* 0x0000005308527220 */ /* 0x000fc60000400000 */
[----:B------:R-:W-:Y:S02]  /*1ec0*/  F2FP.PACK_AB R6, R89, R6 ;  /* 0x000000065906723e */ /* 0x000fe400000000ff */
[----:B------:R-:W-:Y:S01]  /*1ed0*/  F2FP.PACK_AB R7, R82, R7 ;  /* 0x000000075207723e */ /* 0x000fe200000000ff */
[----:B------:R-:W-:Y:S01]  /*1ee0*/  FMUL R81, R28, R85 ;  /* 0x000000551c517220 */ /* 0x000fe20000400000 */
[----:B------:R-:W-:-:S03]  /*1ef0*/  FMUL R28, R51, R92 ;  /* 0x0000005c331c7220 */ /* 0x000fc60000400000 */
[----:B------:R0:W-:Y:S01]  /*1f00*/  @P6 STG.E.128 [R2.64], R4 ;  /* 0x0000000402006986 */ /* 0x0001e2000c101d04 */
[----:B------:R-:W-:Y:S01]  /*1f10*/  ISETP.NE.AND P6, PT, R75, RZ, PT ;  /* 0x000000ff4b00720c */ /* 0x000fe20003fc5270 */
[-C--:B------:R-:W-:Y:S01]  /*1f20*/  FMUL R75, R26, R85.reuse ;  /* 0x000000551a4b7220 */ /* 0x080fe20000400000 */
[-C--:B------:R-:W-:Y:S01]  /*1f30*/  FMUL R26, R27, R85.reuse ;  /* 0x000000551b1a7220 */ /* 0x080fe20000400000 */
[----:B------:R-:W-:Y:S01]  /*1f40*/  FMUL R27, R32, R85 ;  /* 0x00000055201b7220 */ /* 0x000fe20000400000 */
[-C--:B------:R-:W-:Y:S01]  /*1f50*/  FMUL R51, R58, R95.reuse ;  /* 0x0000005f3a337220 */ /* 0x080fe20000400000 */
[----:B------:R-:W-:Y:S01]  /*1f60*/  FMUL R32, R61, R95 ;  /* 0x0000005f3d207220 */ /* 0x000fe20000400000 */
[----:B------:R-:W-:Y:S01]  /*1f70*/  FMUL R83, R36, R91 ;  /* 0x0000005b24537220 */ /* 0x000fe20000400000 */
[-C--:B------:R-:W-:Y:S01]  /*1f80*/  FMUL R85, R48, R92.reuse ;  /* 0x0000005c30557220 */ /* 0x080fe20000400000 */
[----:B------:R-:W-:Y:S01]  /*1f90*/  FMUL R61, R70, R97 ;  /* 0x00000061463d7220 */ /* 0x000fe20000400000 */
[----:B------:R-:W-:Y:S01]  /*1fa0*/  FMUL R70, R103, R57 ;  /* 0x0000003967467220 */ /* 0x000fe20000400000 */
[C---:B------:R-:W-:Y:S01]  /*1fb0*/  FMUL R54, R46.reuse, R75 ;  /* 0x0000004b2e367220 */ /* 0x040fe20000400000 */
[----:B------:R-:W-:Y:S01]  /*1fc0*/  FMUL R58, R46, R77 ;  /* 0x0000004d2e3a7220 */ /* 0x000fe20000400000 */
[----:B0-----:R-:W-:Y:S01]  /*1fd0*/  FMUL R2, R39, R91 ;  /* 0x0000005b27027220 */ /* 0x001fe20000400000 */
[-C--:B------:R-:W-:Y:S01]  /*1fe0*/  FMUL R7, R52, R92.reuse ;  /* 0x0000005c34077220 */ /* 0x080fe20000400000 */
[-C--:B------:R-:W-:Y:S01]  /*1ff0*/  FMUL R6, R49, R92.reuse ;  /* 0x0000005c31067220 */ /* 0x080fe20000400000 */
[----:B------:R-:W-:Y:S01]  /*2000*/  FMUL R39, R45, R92 ;  /* 0x0000005c2d277220 */ /* 0x000fe20000400000 */
[----:B------:R-:W-:Y:S01]  /*2010*/  FMUL R49, R55, R95 ;  /* 0x0000005f37317220 */ /* 0x000fe20000400000 */
[----:B------:R-:W-:Y:S01]  /*2020*/  FMUL R52, R67, R93 ;  /* 0x0000005d43347220 */ /* 0x000fe20000400000 */
[-C--:B------:R-:W-:Y:S01]  /*2030*/  FMUL R5, R40, R91.reuse ;  /* 0x0000005b28057220 */ /* 0x080fe20000400000 */
[----:B------:R-:W-:Y:S01]  /*2040*/  FMUL R3, R42, R91 ;  /* 0x0000005b2a037220 */ /* 0x000fe20000400000 */
        /* <DEDUP_REMOVED lines=10> */
[C---:B------:R-:W-:Y:S01]  /*20f0*/  FMUL R49, R46.reuse, R49 ;  /* 0x000000312e317220 */ /* 0x040fe20000400000 */
[C---:B------:R-:W-:Y:S01]  /*2100*/  FMUL R51, R46.reuse, R63 ;  /* 0x0000003f2e337220 */ /* 0x040fe20000400000 */
[C---:B------:R-:W-:Y:S01]  /*2110*/  FMUL R55, R46.reuse, R55 ;  /* 0x000000372e377220 */ /* 0x040fe20000400000 */
[----:B------:R-:W-:Y:S01]  /*2120*/  FMUL R39, R46, R67 ;  /* 0x000000432e277220 */ /* 0x000fe20000400000 */
[C---:B------:R-:W-:Y:S01]  /*2130*/  FMUL R81, R44.reuse, R81 ;  /* 0x000000512c517220 */ /* 0x040fe20000400000 */
[C---:B------:R-:W-:Y:S01]  /*2140*/  FMUL R83, R44.reuse, R83 ;  /* 0x000000532c537220 */ /* 0x040fe20000400000 */
[C---:B------:R-:W-:Y:S01]  /*2150*/  FMUL R48, R44.reuse, R85 ;  /* 0x000000552c307220 */ /* 0x040fe20000400000 */
[C---:B------:R-:W-:Y:S01]  /*2160*/  FMUL R36, R44.reuse, R65 ;  /* 0x000000412c247220 */ /* 0x040fe20000400000 */
[C---:B------:R-:W-:Y:S01]  /*2170*/  FMUL R10, R44.reuse, R61 ;  /* 0x0000003d2c0a7220 */ /* 0x040fe20000400000 */
[----:B------:R-:W-:Y:S01]  /*2180*/  FMUL R46, R43, R26 ;  /* 0x0000001a2b2e7220 */ /* 0x000fe20000400000 */
[----:B------:R-:W-:Y:S01]  /*2190*/  FMUL R67, R79, R0 ;  /* 0x000000004f437220 */ /* 0x000fe20000400000 */
[----:B------:R-:W-:Y:S01]  /*21a0*/  FMUL R44, R44, R69 ;  /* 0x000000452c2c7220 */ /* 0x000fe20000400000 */
[----:B------:R-:W-:Y:S01]  /*21b0*/  FMUL R26, R43, R64 ;  /* 0x000000402b1a7220 */ /* 0x000fe20000400000 */
[C---:B------:R-:W-:Y:S01]  /*21c0*/  FMUL R69, R79.reuse, R2 ;  /* 0x000000024f457220 */ /* 0x040fe20000400000 */
[----:B------:R-:W-:Y:S01]  /*21d0*/  FMUL R75, R79, R28 ;  /* 0x0000001c4f4b7220 */ /* 0x000fe20000400000 */
[C---:B------:R-:W-:Y:S01]  /*21e0*/  FMUL R30, R9.reuse, R30 ;  /* 0x0000001e091e7220 */ /* 0x040fe20000400000 */
[C---:B------:R-:W-:Y:S01]  /*21f0*/  FMUL R38, R9.reuse, R38 ;  /* 0x0000002609267220 */ /* 0x040fe20000400000 */
[C---:B------:R-:W-:Y:S01]  /*2200*/  FMUL R64, R9.reuse, R6 ;  /* 0x0000000609407220 */ /* 0x040fe20000400000 */
[C---:B------:R-:W-:Y:S01]  /*2210*/  FMUL R60, R9.reuse, R60 ;  /* 0x0000003c093c7220 */ /* 0x040fe20000400000 */
[C---:B------:R-:W-:Y:S01]  /*2220*/  FMUL R66, R9.reuse, R66 ;  /* 0x0000004209427220 */ /* 0x040fe20000400000 */
[C---:B------:R-:W-:Y:S01]  /*2230*/  FMUL R78, R9.reuse, R78 ;  /* 0x0000004e094e7220 */ /* 0x040fe20000400000 */
[----:B------:R-:W-:Y:S01]  /*2240*/  FMUL R2, R9, R70 ;  /* 0x0000004609027220 */ /* 0x000fe20000400000 */
[C---:B------:R-:W-:Y:S01]  /*2250*/  FMUL R27, R56.reuse, R27 ;  /* 0x0000001b381b7220 */ /* 0x040fe20000400000 */
[C---:B------:R-:W-:Y:S01]  /*2260*/  FMUL R77, R56.reuse, R7 ;  /* 0x00000007384d7220 */ /* 0x040fe20000400000 */
[----:B------:R-:W-:Y:S01]  /*2270*/  FMUL R4, R37, R91 ;  /* 0x0000005b25047220 */ /* 0x000fe20000400000 */
[----:B------:R-:W-:Y:S01]  /*2280*/  FMUL R9, R56, R5 ;  /* 0x0000000538097220 */ /* 0x000fe20000400000 */
[----:B------:R-:W-:Y:S01]  /*2290*/  FMUL R7, R50, R33 ;  /* 0x0000002132077220 */ /* 0x000fe20000400000 */
[----:B------:R-:W-:Y:S01]  /*22a0*/  FMUL R28, R8, R29 ;  /* 0x0000001d081c7220 */ /* 0x000fe20000400000 */
[----:B------:R-:W-:-:S02]  /*22b0*/  F2FP.PACK_AB R5, R67, R46 ;  /* 0x0000002e4305723e */ /* 0x000fc400000000ff */
[----:B------:R-:W-:Y:S01]  /*22c0*/  IADD3 R46, P1, R12, c[0x0][0x168], RZ ;  /* 0x00005a000c2e7a10 */ /* 0x000fe20007f3e0ff */
[----:B------:R-:W-:Y:S01]  /*22d0*/  FMUL R62, R43, R4 ;  /* 0x000000042b3e7220 */ /* 0x000fe20000400000 */
[C---:B------:R-:W-:Y:S01]  /*22e0*/  FMUL R61, R79.reuse, R32 ;  /* 0x000000204f3d7220 */ /* 0x040fe20000400000 */
[C---:B------:R-:W-:Y:S01]  /*22f0*/  FMUL R65, R79.reuse, R52 ;  /* 0x000000344f417220 */ /* 0x040fe20000400000 */
[C---:B------:R-:W-:Y:S01]  /*2300*/  FMUL R63, R79.reuse, R72 ;  /* 0x000000484f3f7220 */ /* 0x040fe20000400000 */
[----:B------:R-:W-:Y:S01]  /*2310*/  FMUL R0, R79, R68 ;  /* 0x000000444f007220 */ /* 0x000fe20000400000 */
[----:B------:R-:W-:Y:S01]  /*2320*/  F2FP.PACK_AB R6, R27, R30 ;  /* 0x0000001e1b06723e */ /* 0x000fe200000000ff */
[----:B------:R-:W-:Y:S01]  /*2330*/  FMUL R34, R43, R34 ;  /* 0x000000222b227220 */ /* 0x000fe20000400000 */
[C---:B------:R-:W-:Y:S01]  /*2340*/  FMUL R79, R56.reuse, R35 ;  /* 0x00000023384f7220 */ /* 0x040fe20000400000 */
[----:B------:R-:W-:Y:S01]  /*2350*/  FMUL R85, R56, R47 ;  /* 0x0000002f38557220 */ /* 0x000fe20000400000 */
[----:B------:R-:W-:Y:S01]  /*2360*/  F2FP.PACK_AB R4, R54, R81 ;  /* 0x000000513604723e */ /* 0x000fe200000000ff */
[----:B------:R-:W-:Y:S01]  /*2370*/  FMUL R41, R50, R41 ;  /* 0x0000002932297220 */ /* 0x000fe20000400000 */
[----:B------:R-:W-:Y:S01]  /*2380*/  F2FP.PACK_AB R7, R28, R7 ;  /* 0x000000071c07723e */ /* 0x000fe200000000ff */
[----:B------:R-:W-:Y:S01]  /*2390*/  FMUL R12, R8, R3 ;  /* 0x00000003080c7220 */ /* 0x000fe20000400000 */
[----:B------:R-:W-:Y:S01]  /*23a0*/  F2FP.PACK_AB R30, R9, R38 ;  /* 0x00000026091e723e */ /* 0x000fe200000000ff */
[----:B------:R-:W-:Y:S01]  /*23b0*/  FMUL R35, R50, R53 ;  /* 0x0000003532237220 */ /* 0x000fe20000400000 */
[----:B------:R-:W-:Y:S01]  /*23c0*/  FMUL R38, R8, R31 ;  /* 0x0000001f08267220 */ /* 0x000fe20000400000 */
[----:B------:R-:W-:-:S02]  /*23d0*/  IADD3.X R47, R13, c[0x0][0x16c], RZ, P1, !PT ;  /* 0x00005b000d2f7a10 */ /* 0x000fc40000ffe4ff */
[----:B------:R-:W-:Y:S01]  /*23e0*/  IADD3 R52, P1, R14, c[0x0][0x168], RZ ;  /* 0x00005a000e347a10 */ /* 0x000fe20007f3e0ff */
[----:B------:R0:W-:Y:S01]  /*23f0*/  @P6 STG.E.128 [R24.64], R4 ;  /* 0x0000000418006986 */ /* 0x0001e2000c101d04 */
[----:B------:R-:W-:Y:S01]  /*2400*/  F2FP.PACK_AB R28, R58, R83 ;  /* 0x000000533a1c723e */ /* 0x000fe200000000ff */
[-C--:B------:R-:W-:Y:S01]  /*2410*/  FMUL R59, R80, R97.reuse ;  /* 0x00000061503b7220 */ /* 0x080fe20000400000 */
[----:B------:R-:W-:Y:S01]  /*2420*/  F2FP.PACK_AB R29, R69, R62 ;  /* 0x0000003e451d723e */ /* 0x000fe200000000ff */
[----:B------:R-:W-:Y:S01]  /*2430*/  FMUL R37, R86, R97 ;  /* 0x0000006156257220 */ /* 0x000fe20000400000 */
[----:B------:R-:W-:Y:S02]  /*2440*/  F2FP.PACK_AB R33, R75, R34 ;  /* 0x000000224b21723e */ /* 0x000fe400000000ff */
[----:B------:R-:W-:Y:S01]  /*2450*/  F2FP.PACK_AB R31, R12, R41 ;  /* 0x000000290c1f723e */ /* 0x000fe200000000ff */
[----:B------:R-:W-:Y:S01]  /*2460*/  FMUL R97, R84, R97 ;  /* 0x0000006154617220 */ /* 0x000fe20000400000 */
[----:B------:R-:W-:-:S02]  /*2470*/  ISETP.NE.AND P6, PT, R74, RZ, PT ;  /* 0x000000ff4a00720c */ /* 0x000fc40003fc5270 */
[----:B------:R-:W-:Y:S02]  /*2480*/  F2FP.PACK_AB R32, R71, R48 ;  /* 0x000000304720723e */ /* 0x000fe400000000ff */
[----:B------:R-:W-:Y:S02]  /*2490*/  F2FP.PACK_AB R34, R77, R64 ;  /* 0x000000404d22723e */ /* 0x000fe400000000ff */
[----:B------:R-:W-:Y:S02]  /*24a0*/  F2FP.PACK_AB R35, R38, R35 ;  /* 0x000000232623723e */ /* 0x000fe400000000ff */
[----:B------:R-:W-:Y:S01]  /*24b0*/  IADD3.X R53, R15, c[0x0][0x16c], RZ, P1, !PT ;  /* 0x00005b000f357a10 */ /* 0x000fe20000ffe4ff */
[-C--:B------:R-:W-:Y:S01]  /*24c0*/  FMUL R45, R102, R57.reuse ;  /* 0x00000039662d7220 */ /* 0x080fe20000400000 */
[----:B------:R-:W-:Y:S01]  /*24d0*/  FMUL R57, R104, R57 ;  /* 0x0000003968397220 */ /* 0x000fe20000400000 */
[C---:B------:R-:W-:Y:S01]  /*24e0*/  FMUL R42, R43.reuse, R42 ;  /* 0x0000002a2b2a7220 */ /* 0x040fe20000400000 */
[----:B------:R-:W-:Y:S01]  /*24f0*/  FMUL R95, R50, R95 ;  /* 0x0000005f325f7220 */ /* 0x000fe20000400000 */
[----:B0-----:R-:W-:Y:S01]  /*2500*/  FMUL R24, R8, R23 ;  /* 0x0000001708187220 */ /* 0x001fe20000400000 */
[----:B------:R-:W-:Y:S01]  /*2510*/  FMUL R40, R43, R40 ;  /* 0x000000282b287220 */ /* 0x000fe20000400000 */
[----:B------:R-:W-:Y:S01]  /*2520*/  FMUL R93, R50, R93 ;  /* 0x0000005d325d7220 */ /* 0x000fe20000400000 */
[----:B------:R-:W-:Y:S01]  /*2530*/  FMUL R38, R8, R11 ;  /* 0x0000000b08267220 */ /* 0x000fe20000400000 */
[----:B------:R0:W-:Y:S01]  /*2540*/  @P2 STG.E.128 [R46.64], R28 ;  /* 0x0000001c2e002986 */ /* 0x0001e2000c101d04 */
[----:B------:R-:W-:Y:S01]  /*2550*/  IADD3 R16, P1, R16, c[0x0][0x168], RZ ;  /* 0x00005a0010107a10 */ /* 0x000fe20007f3e0ff */
[----:B------:R-:W-:Y:S01]  /*2560*/  FMUL R59, R56, R59 ;  /* 0x0000003b383b7220 */ /* 0x000fe20000400000 */
[----:B------:R-:W-:Y:S01]  /*2570*/  FMUL R97, R50, R97 ;  /* 0x0000006132617220 */ /* 0x000fe20000400000 */
[----:B------:R-:W-:Y:S01]  /*2580*/  FMUL R48, R8, R37 ;  /* 0x0000002508307220 */ /* 0x000fe20000400000 */
[----:B------:R1:W-:Y:S01]  /*2590*/  @P3 STG.E.128 [R52.64], R32 ;  /* 0x0000002034003986 */ /* 0x0003e2000c101d04 */
[----:B------:R-:W-:Y:S01]  /*25a0*/  IADD3 R18, P2, R18, c[0x0][0x168], RZ ;  /* 0x00005a0012127a10 */ /* 0x000fe20007f5e0ff */
[----:B------:R-:W-:Y:S01]  /*25b0*/  FMUL R57, R50, R57 ;  /* 0x0000003932397220 */ /* 0x000fe20000400000 */
[----:B------:R-:W-:Y:S01]  /*25c0*/  IADD3 R20, P3, R20, c[0x0][0x168], RZ ;  /* 0x00005a0014147a10 */ /* 0x000fe20007f7e0ff */
[----:B------:R-:W-:Y:S01]  /*25d0*/  FMUL R50, R8, R45 ;  /* 0x0000002d08327220 */ /* 0x000fe20000400000 */
[----:B------:R-:W-:-:S02]  /*25e0*/  F2FP.PACK_AB R4, R49, R22 ;  /* 0x000000163104723e */ /* 0x000fc400000000ff */
[----:B------:R-:W-:Y:S02]  /*25f0*/  F2FP.PACK_AB R12, R55, R10 ;  /* 0x0000000a370c723e */ /* 0x000fe400000000ff */
[----:B------:R-:W-:Y:S02]  /*2600*/  F2FP.PACK_AB R5, R61, R42 ;  /* 0x0000002a3d05723e */ /* 0x000fe400000000ff */
[----:B------:R-:W-:Y:S02]  /*2610*/  F2FP.PACK_AB R6, R79, R60 ;  /* 0x0000003c4f06723e */ /* 0x000fe400000000ff */
[----:B------:R-:W-:Y:S02]  /*2620*/  F2FP.PACK_AB R7, R24, R95 ;  /* 0x0000005f1807723e */ /* 0x000fe400000000ff */
[----:B------:R-:W-:Y:S02]  /*2630*/  IADD3.X R17, R17, c[0x0][0x16c], RZ, P1, !PT ;  /* 0x00005b0011117a10 */ /* 0x000fe40000ffe4ff */
[----:B------:R-:W-:-:S02]  /*2640*/  F2FP.PACK_AB R8, R51, R36 ;  /* 0x000000243308723e */ /* 0x000fc400000000ff */
[----:B------:R-:W-:Y:S02]  /*2650*/  F2FP.PACK_AB R9, R65, R40 ;  /* 0x000000284109723e */ /* 0x000fe400000000ff */
[----:B------:R-:W-:Y:S02]  /*2660*/  F2FP.PACK_AB R10, R85, R66 ;  /* 0x00000042550a723e */ /* 0x000fe400000000ff */
[----:B------:R-:W-:Y:S02]  /*2670*/  F2FP.PACK_AB R11, R38, R93 ;  /* 0x0000005d260b723e */ /* 0x000fe400000000ff */
[----:B------:R-:W-:Y:S02]  /*2680*/  IADD3.X R19, R19, c[0x0][0x16c], RZ, P2, !PT ;  /* 0x00005b0013137a10 */ /* 0x000fe400017fe4ff */
[----:B------:R-:W-:Y:S02]  /*2690*/  F2FP.PACK_AB R13, R63, R26 ;  /* 0x0000001a3f0d723e */ /* 0x000fe400000000ff */
[----:B------:R-:W-:-:S02]  /*26a0*/  F2FP.PACK_AB R14, R59, R78 ;  /* 0x0000004e3b0e723e */ /* 0x000fc400000000ff */
[----:B------:R-:W-:Y:S02]  /*26b0*/  F2FP.PACK_AB R15, R48, R97 ;  /* 0x00000061300f723e */ /* 0x000fe400000000ff */
[----:B------:R-:W-:Y:S01]  /*26c0*/  IADD3.X R21, R21, c[0x0][0x16c], RZ, P3, !PT ;  /* 0x00005b0015157a10 */ /* 0x000fe20001ffe4ff */
[----:B------:R-:W-:Y:S01]  /*26d0*/  FMUL R43, R43, R100 ;  /* 0x000000642b2b7220 */ /* 0x000fe20000400000 */
[----:B------:R-:W-:Y:S01]  /*26e0*/  FMUL R101, R56, R101 ;  /* 0x0000006538657220 */ /* 0x000fe20000400000 */
[----:B------:R1:W-:Y:S01]  /*26f0*/  @P6 STG.E.128 [R16.64], R4 ;  /* 0x0000000410006986 */ /* 0x0003e2000c101d04 */
[----:B------:R-:W-:-:S03]  /*2700*/  IADD3 R22, P1, R73, c[0x0][0x168], RZ ;  /* 0x00005a0049167a10 */ /* 0x000fc60007f3e0ff */
[----:B------:R1:W-:Y:S01]  /*2710*/  @P4 STG.E.128 [R18.64], R8 ;  /* 0x0000000812004986 */ /* 0x0003e2000c101d04 */
[----:B------:R-:W-:-:S03]  /*2720*/  F2FP.PACK_AB R44, R39, R44 ;  /* 0x0000002c272c723e */ /* 0x000fc600000000ff */
[----:B------:R1:W-:Y:S01]  /*2730*/  @P5 STG.E.128 [R20.64], R12 ;  /* 0x0000000c14005986 */ /* 0x0003e2000c101d04 */
[----:B------:R-:W-:Y:S02]  /*2740*/  F2FP.PACK_AB R45, R0, R43 ;  /* 0x0000002b002d723e */ /* 0x000fe400000000ff */
[----:B0-----:R-:W-:Y:S02]  /*2750*/  F2FP.PACK_AB R46, R101, R2 ;  /* 0x00000002652e723e */ /* 0x001fe400000000ff */
[----:B------:R-:W-:Y:S02]  /*2760*/  F2FP.PACK_AB R47, R50, R57 ;  /* 0x00000039322f723e */ /* 0x000fe400000000ff */
[----:B------:R-:W-:Y:S01]  /*2770*/  IADD3.X R23, R94, c[0x0][0x16c], RZ, P1, !PT ;  /* 0x00005b005e177a10 */ /* 0x000fe20000ffe4ff */
[----:B------:R-:W-:Y:S06]  /*2780*/  @!P0 EXIT ;  /* 0x000000000000894d */ /* 0x000fec0003800000 */
[----:B------:R-:W-:Y:S01]  /*2790*/  STG.E.128 [R22.64], R44 ;  /* 0x0000002c16007986 */ /* 0x000fe2000c101d04 */
[----:B------:R-:W-:Y:S05]  /*27a0*/  EXIT ;  /* 0x000000000000794d */ /* 0x000fea0003800000 */
.L_x_0:
[----:B------:R-:W-:-:S00]  /*27b0*/  BRA `(.L_x_0) ;  /* 0xfffffff000007947 */ /* 0x000fc0000383ffff */
[----:B------:R-:W-:-:S00]  /*27c0*/  NOP ;  /* 0x0000000000007918 */ /* 0x000fc00000000000 */
        /* <DEDUP_REMOVED lines=11> */
.L_x_1:


//--------------------- .nv.global.init           --------------------------
	.section	.nv.global.init,"aw",@progbits
.nv.global.init:
	.type		_$_str,@object
	.size		_$_str,(_$_str_$_2 - _$_str)
_$_str:
        /*0000*/ 	.byte	0x5f, 0x5f, 0x43, 0x55, 0x44, 0x41, 0x5f, 0x46, 0x54, 0x5a, 0x00
	.type		_$_str_$_2,@object
	.size		_$_str_$_2,(.L_1 - _$_str_$_2)
_$_str_$_2:
        /*000b*/ 	.byte	0x5f, 0x5f, 0x43, 0x55, 0x44, 0x41, 0x5f, 0x50, 0x52, 0x45, 0x43, 0x5f, 0x53, 0x51, 0x52, 0x54
        /*001b*/ 	.byte	0x00
.L_1:


//--------------------- .nv.shared.layer_norm_fwd_kernel --------------------------
	.section	.nv.shared.layer_norm_fwd_kernel,"aw",@nobits
	.align	16
